//
// Generated by NVIDIA NVVM Compiler
//
// Compiler Build ID: CL-36424714
// Cuda compilation tools, release 13.0, V13.0.88
// Based on NVVM 20.0.0
//

.version 9.0
.target sm_100
.address_size 64

	// .globl	_Z9qk_matmulPKfS0_Pfiif
.extern .shared .align 16 .b8 smem[];

.visible .entry _Z9qk_matmulPKfS0_Pfiif(
	.param .u64 .ptr .align 1 _Z9qk_matmulPKfS0_Pfiif_param_0,
	.param .u64 .ptr .align 1 _Z9qk_matmulPKfS0_Pfiif_param_1,
	.param .u64 .ptr .align 1 _Z9qk_matmulPKfS0_Pfiif_param_2,
	.param .u32 _Z9qk_matmulPKfS0_Pfiif_param_3,
	.param .u32 _Z9qk_matmulPKfS0_Pfiif_param_4,
	.param .f32 _Z9qk_matmulPKfS0_Pfiif_param_5
)
{
	.reg .pred 	%p<40>;
	.reg .b32 	%r<120>;
	.reg .b32 	%f<130>;
	.reg .b64 	%rd<51>;

	ld.param.u64 	%rd11, [_Z9qk_matmulPKfS0_Pfiif_param_0];
	ld.param.u64 	%rd12, [_Z9qk_matmulPKfS0_Pfiif_param_1];
	ld.param.u32 	%r44, [_Z9qk_matmulPKfS0_Pfiif_param_3];
	ld.param.u32 	%r45, [_Z9qk_matmulPKfS0_Pfiif_param_4];
	cvta.to.global.u64 	%rd1, %rd11;
	cvta.to.global.u64 	%rd2, %rd12;
	mov.u32 	%r46, %ctaid.x;
	shl.b32 	%r1, %r46, 6;
	mov.u32 	%r47, %tid.x;
	shr.u32 	%r106, %r47, 4;
	and.b32  	%r4, %r47, 15;
	mov.u32 	%r49, %ctaid.y;
	shl.b32 	%r50, %r49, 6;
$L__BB0_1:
	add.s32 	%r5, %r106, %r50;
	shl.b32 	%r6, %r106, 4;
	mul.wide.u32 	%rd3, %r5, %r45;
	mul.wide.u32 	%rd4, %r5, %r44;
	shl.b32 	%r51, %r106, 6;
	mov.u32 	%r52, smem;
	add.s32 	%r53, %r52, %r51;
	add.s32 	%r7, %r53, 8;
	mov.u32 	%r107, %r4;
$L__BB0_2:
	setp.lt.s32 	%p1, %r45, 1;
	add.s32 	%r9, %r107, %r1;
	mov.f32 	%f128, 0f00000000;
	@%p1 bra 	$L__BB0_60;
	shl.b32 	%r10, %r107, 4;
	mul.wide.u32 	%rd5, %r9, %r45;
	mov.f32 	%f128, 0f00000000;
	mov.b32 	%r109, 0;
	mov.u32 	%r108, %r45;
$L__BB0_4:
	min.s32 	%r55, %r108, 16;
	max.s32 	%r13, %r55, 1;
	and.b32  	%r14, %r13, 3;
	and.b32  	%r15, %r13, 7;
	setp.ge.s32 	%p2, %r109, %r45;
	@%p2 bra 	$L__BB0_47;
	setp.lt.s32 	%p3, %r108, 4;
	mov.b32 	%r110, 0;
	@%p3 bra 	$L__BB0_16;
	and.b32  	%r110, %r13, 28;
	neg.s32 	%r112, %r110;
	mov.u32 	%r111, %r7;
	mov.u32 	%r113, %r109;
$L__BB0_7:
	setp.ge.s32 	%p4, %r5, %r44;
	mov.f32 	%f110, 0f00000000;
	@%p4 bra 	$L__BB0_9;
	cvt.u64.u32 	%rd13, %r113;
	add.s64 	%rd14, %rd3, %rd13;
	shl.b64 	%rd15, %rd14, 2;
	add.s64 	%rd16, %rd1, %rd15;
	ld.global.nc.f32 	%f110, [%rd16];
$L__BB0_9:
	st.shared.f32 	[%r111+-8], %f110;
	cvt.u64.u32 	%rd17, %r113;
	add.s64 	%rd18, %rd3, %rd17;
	shl.b64 	%rd19, %rd18, 2;
	add.s64 	%rd7, %rd1, %rd19;
	mov.f32 	%f111, 0f00000000;
	@%p4 bra 	$L__BB0_11;
	ld.global.nc.f32 	%f111, [%rd7+4];
$L__BB0_11:
	st.shared.f32 	[%r111+-4], %f111;
	mov.f32 	%f112, 0f00000000;
	@%p4 bra 	$L__BB0_13;
	ld.global.nc.f32 	%f112, [%rd7+8];
$L__BB0_13:
	st.shared.f32 	[%r111], %f112;
	mov.f32 	%f113, 0f00000000;
	@%p4 bra 	$L__BB0_15;
	ld.global.nc.f32 	%f113, [%rd7+12];
$L__BB0_15:
	st.shared.f32 	[%r111+4], %f113;
	add.s32 	%r113, %r113, 4;
	add.s32 	%r112, %r112, 4;
	add.s32 	%r111, %r111, 16;
	setp.eq.s32 	%p8, %r112, 0;
	@%p8 bra 	$L__BB0_16;
	bra.uni 	$L__BB0_7;
$L__BB0_16:
	setp.eq.s32 	%p9, %r14, 0;
	@%p9 bra 	$L__BB0_26;
	setp.ge.s32 	%p10, %r5, %r44;
	mov.f32 	%f107, 0f00000000;
	@%p10 bra 	$L__BB0_19;
	add.s32 	%r57, %r110, %r109;
	cvt.u64.u32 	%rd20, %r57;
	add.s64 	%rd21, %rd3, %rd20;
	shl.b64 	%rd22, %rd21, 2;
	add.s64 	%rd23, %rd1, %rd22;
	ld.global.nc.f32 	%f107, [%rd23];
$L__BB0_19:
	add.s32 	%r58, %r6, %r110;
	shl.b32 	%r59, %r58, 2;
	mov.u32 	%r60, smem;
	add.s32 	%r19, %r60, %r59;
	st.shared.f32 	[%r19], %f107;
	setp.eq.s32 	%p11, %r14, 1;
	@%p11 bra 	$L__BB0_26;
	cvt.u64.u32 	%rd24, %r109;
	cvt.u64.u32 	%rd25, %r110;
	add.s64 	%rd26, %rd25, %rd24;
	add.s64 	%rd27, %rd3, %rd26;
	shl.b64 	%rd28, %rd27, 2;
	add.s64 	%rd6, %rd1, %rd28;
	mov.f32 	%f108, 0f00000000;
	@%p10 bra 	$L__BB0_22;
	ld.global.nc.f32 	%f108, [%rd6+4];
$L__BB0_22:
	st.shared.f32 	[%r19+4], %f108;
	setp.eq.s32 	%p13, %r14, 2;
	@%p13 bra 	$L__BB0_26;
	mov.f32 	%f109, 0f00000000;
	@%p10 bra 	$L__BB0_25;
	ld.global.nc.f32 	%f109, [%rd6+8];
$L__BB0_25:
	st.shared.f32 	[%r19+8], %f109;
$L__BB0_26:
	mov.b32 	%r115, 0;
	@%p3 bra 	$L__BB0_37;
	and.b32  	%r115, %r13, 28;
	mov.b32 	%r114, 0;
$L__BB0_28:
	setp.ge.s32 	%p16, %r9, %r44;
	mov.f32 	%f114, 0f00000000;
	@%p16 bra 	$L__BB0_30;
	add.s32 	%r63, %r114, %r109;
	cvt.u64.u32 	%rd29, %r63;
	add.s64 	%rd30, %rd5, %rd29;
	shl.b64 	%rd31, %rd30, 2;
	add.s64 	%rd32, %rd2, %rd31;
	ld.global.nc.f32 	%f114, [%rd32];
$L__BB0_30:
	add.s32 	%r64, %r10, %r114;
	shl.b32 	%r65, %r64, 2;
	mov.u32 	%r66, smem;
	add.s32 	%r67, %r66, %r65;
	add.s32 	%r28, %r67, 4096;
	st.shared.f32 	[%r67+4096], %f114;
	add.s32 	%r68, %r114, %r109;
	cvt.u64.u32 	%rd33, %r68;
	add.s64 	%rd34, %rd5, %rd33;
	shl.b64 	%rd35, %rd34, 2;
	add.s64 	%rd8, %rd2, %rd35;
	mov.f32 	%f115, 0f00000000;
	@%p16 bra 	$L__BB0_32;
	ld.global.nc.f32 	%f115, [%rd8+4];
$L__BB0_32:
	st.shared.f32 	[%r28+4], %f115;
	mov.f32 	%f116, 0f00000000;
	@%p16 bra 	$L__BB0_34;
	ld.global.nc.f32 	%f116, [%rd8+8];
$L__BB0_34:
	st.shared.f32 	[%r28+8], %f116;
	mov.f32 	%f117, 0f00000000;
	@%p16 bra 	$L__BB0_36;
	ld.global.nc.f32 	%f117, [%rd8+12];
$L__BB0_36:
	st.shared.f32 	[%r28+12], %f117;
	add.s32 	%r114, %r114, 4;
	setp.ne.s32 	%p20, %r114, %r115;
	@%p20 bra 	$L__BB0_28;
$L__BB0_37:
	@%p9 bra 	$L__BB0_47;
	setp.ge.s32 	%p22, %r9, %r44;
	mov.f32 	%f118, 0f00000000;
	@%p22 bra 	$L__BB0_40;
	add.s32 	%r69, %r115, %r109;
	cvt.u64.u32 	%rd36, %r69;
	add.s64 	%rd37, %rd5, %rd36;
	shl.b64 	%rd38, %rd37, 2;
	add.s64 	%rd39, %rd2, %rd38;
	ld.global.nc.f32 	%f118, [%rd39];
$L__BB0_40:
	add.s32 	%r70, %r10, %r115;
	shl.b32 	%r71, %r70, 2;
	mov.u32 	%r72, smem;
	add.s32 	%r73, %r72, %r71;
	add.s32 	%r31, %r73, 4096;
	st.shared.f32 	[%r73+4096], %f118;
	setp.eq.s32 	%p23, %r14, 1;
	@%p23 bra 	$L__BB0_47;
	cvt.u64.u32 	%rd40, %r109;
	cvt.u64.u32 	%rd41, %r115;
	add.s64 	%rd42, %rd41, %rd40;
	add.s64 	%rd43, %rd5, %rd42;
	shl.b64 	%rd44, %rd43, 2;
	add.s64 	%rd9, %rd2, %rd44;
	mov.f32 	%f119, 0f00000000;
	@%p22 bra 	$L__BB0_43;
	ld.global.nc.f32 	%f119, [%rd9+4];
$L__BB0_43:
	st.shared.f32 	[%r31+4], %f119;
	setp.eq.s32 	%p25, %r14, 2;
	@%p25 bra 	$L__BB0_47;
	mov.f32 	%f120, 0f00000000;
	@%p22 bra 	$L__BB0_46;
	ld.global.nc.f32 	%f120, [%rd9+8];
$L__BB0_46:
	st.shared.f32 	[%r31+8], %f120;
$L__BB0_47:
	bar.sync 	0;
	@%p2 bra 	$L__BB0_59;
	setp.lt.s32 	%p28, %r108, 8;
	mov.b32 	%r118, 0;
	@%p28 bra 	$L__BB0_51;
	and.b32  	%r118, %r13, 24;
	mov.b32 	%r116, 0;
$L__BB0_50:
	.pragma "nounroll";
	add.s32 	%r76, %r6, %r116;
	shl.b32 	%r77, %r76, 2;
	mov.u32 	%r78, smem;
	add.s32 	%r79, %r78, %r77;
	ld.shared.v4.f32 	{%f61, %f62, %f63, %f64}, [%r79];
	add.s32 	%r80, %r10, %r116;
	shl.b32 	%r81, %r80, 2;
	add.s32 	%r82, %r78, %r81;
	ld.shared.v4.f32 	{%f65, %f66, %f67, %f68}, [%r82+4096];
	fma.rn.f32 	%f69, %f61, %f65, %f128;
	fma.rn.f32 	%f70, %f62, %f66, %f69;
	fma.rn.f32 	%f71, %f63, %f67, %f70;
	fma.rn.f32 	%f72, %f64, %f68, %f71;
	ld.shared.v4.f32 	{%f73, %f74, %f75, %f76}, [%r79+16];
	ld.shared.v4.f32 	{%f77, %f78, %f79, %f80}, [%r82+4112];
	fma.rn.f32 	%f81, %f73, %f77, %f72;
	fma.rn.f32 	%f82, %f74, %f78, %f81;
	fma.rn.f32 	%f83, %f75, %f79, %f82;
	fma.rn.f32 	%f128, %f76, %f80, %f83;
	add.s32 	%r116, %r116, 8;
	setp.ne.s32 	%p29, %r116, %r118;
	@%p29 bra 	$L__BB0_50;
$L__BB0_51:
	setp.eq.s32 	%p30, %r15, 0;
	@%p30 bra 	$L__BB0_59;
	setp.lt.u32 	%p31, %r15, 4;
	@%p31 bra 	$L__BB0_54;
	add.s32 	%r83, %r6, %r118;
	shl.b32 	%r84, %r83, 2;
	mov.u32 	%r85, smem;
	add.s32 	%r86, %r85, %r84;
	ld.shared.f32 	%f85, [%r86];
	add.s32 	%r87, %r10, %r118;
	shl.b32 	%r88, %r87, 2;
	add.s32 	%r89, %r85, %r88;
	ld.shared.f32 	%f86, [%r89+4096];
	fma.rn.f32 	%f87, %f85, %f86, %f128;
	ld.shared.f32 	%f88, [%r86+4];
	ld.shared.f32 	%f89, [%r89+4100];
	fma.rn.f32 	%f90, %f88, %f89, %f87;
	ld.shared.f32 	%f91, [%r86+8];
	ld.shared.f32 	%f92, [%r89+4104];
	fma.rn.f32 	%f93, %f91, %f92, %f90;
	ld.shared.f32 	%f94, [%r86+12];
	ld.shared.f32 	%f95, [%r89+4108];
	fma.rn.f32 	%f128, %f94, %f95, %f93;
	add.s32 	%r118, %r118, 4;
$L__BB0_54:
	setp.eq.s32 	%p32, %r14, 0;
	@%p32 bra 	$L__BB0_59;
	setp.eq.s32 	%p33, %r14, 1;
	@%p33 bra 	$L__BB0_57;
	add.s32 	%r90, %r6, %r118;
	shl.b32 	%r91, %r90, 2;
	mov.u32 	%r92, smem;
	add.s32 	%r93, %r92, %r91;
	ld.shared.f32 	%f97, [%r93];
	add.s32 	%r94, %r10, %r118;
	shl.b32 	%r95, %r94, 2;
	add.s32 	%r96, %r92, %r95;
	ld.shared.f32 	%f98, [%r96+4096];
	fma.rn.f32 	%f99, %f97, %f98, %f128;
	ld.shared.f32 	%f100, [%r93+4];
	ld.shared.f32 	%f101, [%r96+4100];
	fma.rn.f32 	%f128, %f100, %f101, %f99;
	add.s32 	%r118, %r118, 2;
$L__BB0_57:
	and.b32  	%r97, %r13, 1;
	setp.eq.b32 	%p34, %r97, 1;
	not.pred 	%p35, %p34;
	@%p35 bra 	$L__BB0_59;
	add.s32 	%r98, %r6, %r118;
	shl.b32 	%r99, %r98, 2;
	mov.u32 	%r100, smem;
	add.s32 	%r101, %r100, %r99;
	ld.shared.f32 	%f102, [%r101];
	add.s32 	%r102, %r10, %r118;
	shl.b32 	%r103, %r102, 2;
	add.s32 	%r104, %r100, %r103;
	ld.shared.f32 	%f103, [%r104+4096];
	fma.rn.f32 	%f128, %f102, %f103, %f128;
$L__BB0_59:
	bar.sync 	0;
	add.s32 	%r109, %r109, 16;
	setp.lt.s32 	%p36, %r109, %r45;
	add.s32 	%r108, %r108, -16;
	@%p36 bra 	$L__BB0_4;
$L__BB0_60:
	max.s32 	%r105, %r5, %r9;
	setp.ge.s32 	%p37, %r105, %r44;
	@%p37 bra 	$L__BB0_62;
	ld.param.f32 	%f105, [_Z9qk_matmulPKfS0_Pfiif_param_5];
	ld.param.u64 	%rd50, [_Z9qk_matmulPKfS0_Pfiif_param_2];
	mul.f32 	%f104, %f105, %f128;
	cvt.u64.u32 	%rd45, %r9;
	add.s64 	%rd46, %rd4, %rd45;
	cvta.to.global.u64 	%rd47, %rd50;
	shl.b64 	%rd48, %rd46, 2;
	add.s64 	%rd49, %rd47, %rd48;
	st.global.f32 	[%rd49], %f104;
$L__BB0_62:
	add.s32 	%r42, %r107, 16;
	setp.lt.u32 	%p38, %r107, 48;
	mov.u32 	%r107, %r42;
	@%p38 bra 	$L__BB0_2;
	add.s32 	%r43, %r106, 16;
	setp.lt.u32 	%p39, %r106, 48;
	mov.u32 	%r106, %r43;
	@%p39 bra 	$L__BB0_1;
	ret;

}


// ===== COMPILED SASS (sm_100) =====

	.target	sm_100

	.elftype	@"ET_EXEC"


//--------------------- .note.nv.tkinfo           --------------------------
	.section	.note.nv.tkinfo,"",@"SHT_NOTE"
	.sectionflags	@"SHF_NOTE_NV_TKINFO"
	.tkinfo
        /*0018*/ 	.word	0x00000002
        /*0030*/ 	.string	""
        /*0030*/ 	.string	"ptxas"
        /*0030*/ 	.string	"Cuda compilation tools, release 13.0, V13.0.88"
        /*0030*/ 	.string	"Build cuda_13.0.r13.0/compiler.36424714_0"
        /*0030*/ 	.string	"-arch sm_100 -m 64 "



//--------------------- .note.nv.cuinfo           --------------------------
	.section	.note.nv.cuinfo,"",@"SHT_NOTE"
	.sectionflags	@"SHF_NOTE_NV_CUINFO"
        /*0018*/ 	.short	0x0002
        /*001a*/ 	.short	0x0064
        /*001c*/ 	.short	0x0082
	.zero		2


//--------------------- .nv.info                  --------------------------
	.section	.nv.info,"",@"SHT_CUDA_INFO"
	.align	4


	//----- nvinfo : EIATTR_REGCOUNT
	.align		4
        /*0000*/ 	.byte	0x04, 0x2f
        /*0002*/ 	.short	(.L_1 - .L_0)
	.align		4
.L_0:
        /*0004*/ 	.word	index@(_Z9qk_matmulPKfS0_Pfiif)
        /*0008*/ 	.word	0x00000028


	//----- nvinfo : EIATTR_FRAME_SIZE
	.align		4
.L_1:
        /*000c*/ 	.byte	0x04, 0x11
        /*000e*/ 	.short	(.L_3 - .L_2)
	.align		4
.L_2:
        /*0010*/ 	.word	index@(_Z9qk_matmulPKfS0_Pfiif)
        /*0014*/ 	.word	0x00000000


	//----- nvinfo : EIATTR_MIN_STACK_SIZE
	.align		4
.L_3:
        /*0018*/ 	.byte	0x04, 0x12
        /*001a*/ 	.short	(.L_5 - .L_4)
	.align		4
.L_4:
        /*001c*/ 	.word	index@(_Z9qk_matmulPKfS0_Pfiif)
        /*0020*/ 	.word	0x00000000
.L_5:


//--------------------- .nv.compat                --------------------------
	.section	.nv.compat,"",@"SHT_CUDA_COMPAT_INFO"
	.align	4
        /*0000*/ 	.byte	0x02, 0x09, 0x00, 0x00, 0x02, 0x02, 0x01, 0x00, 0x02, 0x05, 0x05, 0x00, 0x03, 0x07, 0x01, 0x01
        /*0010*/ 	.byte	0x02, 0x03, 0x00, 0x00, 0x02, 0x06, 0x01, 0x00, 0x04, 0x0b, 0x08, 0x00, 0x09, 0x00, 0x00, 0x00
        /*0020*/ 	.byte	0x00, 0x00, 0x00, 0x00


//--------------------- .nv.info._Z9qk_matmulPKfS0_Pfiif --------------------------
	.section	.nv.info._Z9qk_matmulPKfS0_Pfiif,"",@"SHT_CUDA_INFO"
	.sectionflags	@""
	.align	4


	//----- nvinfo : EIATTR_CUDA_API_VERSION
	.align		4
        /*0000*/ 	.byte	0x04, 0x37
        /*0002*/ 	.short	(.L_7 - .L_6)
.L_6:
        /*0004*/ 	.word	0x00000082


	//----- nvinfo : EIATTR_KPARAM_INFO
	.align		4
.L_7:
        /*0008*/ 	.byte	0x04, 0x17
        /*000a*/ 	.short	(.L_9 - .L_8)
.L_8:
        /*000c*/ 	.word	0x00000000
        /*0010*/ 	.short	0x0005
        /*0012*/ 	.short	0x0020
        /*0014*/ 	.byte	0x00, 0xf0, 0x11, 0x00


	//----- nvinfo : EIATTR_KPARAM_INFO
	.align		4
.L_9:
        /*0018*/ 	.byte	0x04, 0x17
        /*001a*/ 	.short	(.L_11 - .L_10)
.L_10:
        /*001c*/ 	.word	0x00000000
        /*0020*/ 	.short	0x0004
        /*0022*/ 	.short	0x001c
        /*0024*/ 	.byte	0x00, 0xf0, 0x11, 0x00


	//----- nvinfo : EIATTR_KPARAM_INFO
	.align		4
.L_11:
        /*0028*/ 	.byte	0x04, 0x17
        /*002a*/ 	.short	(.L_13 - .L_12)
.L_12:
        /*002c*/ 	.word	0x00000000
        /*0030*/ 	.short	0x0003
        /*0032*/ 	.short	0x0018
        /*0034*/ 	.byte	0x00, 0xf0, 0x11, 0x00


	//----- nvinfo : EIATTR_KPARAM_INFO
	.align		4
.L_13:
        /*0038*/ 	.byte	0x04, 0x17
        /*003a*/ 	.short	(.L_15 - .L_14)
.L_14:
        /*003c*/ 	.word	0x00000000
        /*0040*/ 	.short	0x0002
        /*0042*/ 	.short	0x0010
        /*0044*/ 	.byte	0x00, 0xf5, 0x21, 0x00


	//----- nvinfo : EIATTR_KPARAM_INFO
	.align		4
.L_15:
        /*0048*/ 	.byte	0x04, 0x17
        /*004a*/ 	.short	(.L_17 - .L_16)
.L_16:
        /*004c*/ 	.word	0x00000000
        /*0050*/ 	.short	0x0001
        /*0052*/ 	.short	0x0008
        /*0054*/ 	.byte	0x00, 0xf5, 0x21, 0x00


	//----- nvinfo : EIATTR_KPARAM_INFO
	.align		4
.L_17:
        /*0058*/ 	.byte	0x04, 0x17
        /*005a*/ 	.short	(.L_19 - .L_18)
.L_18:
        /*005c*/ 	.word	0x00000000
        /*0060*/ 	.short	0x0000
        /*0062*/ 	.short	0x0000
        /*0064*/ 	.byte	0x00, 0xf5, 0x21, 0x00


	//----- nvinfo : EIATTR_SPARSE_MMA_MASK
	.align		4
.L_19:
        /*0068*/ 	.byte	0x03, 0x50
        /*006a*/ 	.short	0x0000


	//----- nvinfo : EIATTR_MAXREG_COUNT
	.align		4
        /*006c*/ 	.byte	0x03, 0x1b
        /*006e*/ 	.short	0x00ff


	//----- nvinfo : EIATTR_NUM_BARRIERS
	.align		4
        /*0070*/ 	.byte	0x02, 0x4c
        /*0072*/ 	.byte	0x01
	.zero		1


	//----- nvinfo : EIATTR_MERCURY_ISA_VERSION
	.align		4
        /*0074*/ 	.byte	0x03, 0x5f
        /*0076*/ 	.short	0x0101


	//----- nvinfo : EIATTR_VRC_CTA_INIT_COUNT
	.align		4
        /*0078*/ 	.byte	0x02, 0x4a
	.zero		1
	.zero		1


	//----- nvinfo : EIATTR_EXIT_INSTR_OFFSETS
	.align		4
        /*007c*/ 	.byte	0x04, 0x1c
        /*007e*/ 	.short	(.L_21 - .L_20)


	//   ....[0]....
.L_20:
        /*0080*/ 	.word	0x00002a00


	//----- nvinfo : EIATTR_CRS_STACK_SIZE
	.align		4
.L_21:
        /*0084*/ 	.byte	0x04, 0x1e
        /*0086*/ 	.short	(.L_23 - .L_22)
.L_22:
        /*0088*/ 	.word	0x00000000


	//----- nvinfo : EIATTR_CBANK_PARAM_SIZE
	.align		4
.L_23:
        /*008c*/ 	.byte	0x03, 0x19
        /*008e*/ 	.short	0x0024


	//----- nvinfo : EIATTR_PARAM_CBANK
	.align		4
        /*0090*/ 	.byte	0x04, 0x0a
        /*0092*/ 	.short	(.L_25 - .L_24)
	.align		4
.L_24:
        /*0094*/ 	.word	index@(.nv.constant0._Z9qk_matmulPKfS0_Pfiif)
        /*0098*/ 	.short	0x0380
        /*009a*/ 	.short	0x0024


	//----- nvinfo : EIATTR_SW_WAR
	.align		4
.L_25:
        /*009c*/ 	.byte	0x04, 0x36
        /*009e*/ 	.short	(.L_27 - .L_26)
.L_26:
        /*00a0*/ 	.word	0x00000008
.L_27:


//--------------------- .nv.callgraph             --------------------------
	.section	.nv.callgraph,"",@"SHT_CUDA_CALLGRAPH"
	.align	4
	.sectionentsize	8
	.align		4
        /*0000*/ 	.word	0x00000000
	.align		4
        /*0004*/ 	.word	0xffffffff
	.align		4
        /*0008*/ 	.word	0x00000000
	.align		4
        /*000c*/ 	.word	0xfffffffe
	.align		4
        /*0010*/ 	.word	0x00000000
	.align		4
        /*0014*/ 	.word	0xfffffffd
	.align		4
        /*0018*/ 	.word	0x00000000
	.align		4
        /*001c*/ 	.word	0xfffffffc


//--------------------- .text._Z9qk_matmulPKfS0_Pfiif --------------------------
	.section	.text._Z9qk_matmulPKfS0_Pfiif,"ax",@progbits
	.align	128
        .global         _Z9qk_matmulPKfS0_Pfiif
        .type           _Z9qk_matmulPKfS0_Pfiif,@function
        .size           _Z9qk_matmulPKfS0_Pfiif,(.L_x_47 - _Z9qk_matmulPKfS0_Pfiif)
        .other          _Z9qk_matmulPKfS0_Pfiif,@"STO_CUDA_ENTRY STV_DEFAULT"
_Z9qk_matmulPKfS0_Pfiif:
.text._Z9qk_matmulPKfS0_Pfiif:
[----:B------:R-:W-:Y:S01]  /*0000*/  LDC R1, c[0x0][0x37c] ;  /* 0x0000df00ff017b82 */ /* 0x000fe20000000800 */
[----:B------:R-:W0:Y:S01]  /*0010*/  S2R R3, SR_TID.X ;  /* 0x0000000000037919 */ /* 0x000e220000002100 */
[----:B------:R-:W1:Y:S01]  /*0020*/  LDCU.64 UR6, c[0x0][0x358] ;  /* 0x00006b00ff0677ac */ /* 0x000e620008000a00 */
[----:B------:R-:W2:Y:S01]  /*0030*/  S2R R0, SR_CTAID.X ;  /* 0x0000000000007919 */ /* 0x000ea20000002500 */
[----:B------:R-:W3:Y:S01]  /*0040*/  S2R R2, SR_CTAID.Y ;  /* 0x0000000000027919 */ /* 0x000ee20000002600 */
[----:B01----:R-:W-:-:S07]  /*0050*/  SHF.R.U32.HI R3, RZ, 0x4, R3 ;  /* 0x00000004ff037819 */ /* 0x003fce0000011603 */
.L_x_45:
[----:B0-----:R-:W0:Y:S01]  /*0060*/  S2R R7, SR_TID.X ;  /* 0x0000000000077919 */ /* 0x001e220000002100 */
[----:B------:R-:W-:Y:S01]  /*0070*/  IMAD.MOV.U32 R5, RZ, RZ, R3 ;  /* 0x000000ffff057224 */ /* 0x000fe200078e0003 */
[----:B------:R-:W-:Y:S01]  /*0080*/  BSSY B0, `(.L_x_0) ;  /* 0x0000295000007945 */ /* 0x000fe20003800000 */
[----:B------:R-:W-:-:S03]  /*0090*/  VIADD R3, R3, 0x10 ;  /* 0x0000001003037836 */ /* 0x000fc60000000000 */
[----:B------:R-:W-:-:S04]  /*00a0*/  ISETP.GE.U32.AND P0, PT, R5, 0x30, PT ;  /* 0x000000300500780c */ /* 0x000fc80003f06070 */
[----:B------:R-:W-:Y:S02]  /*00b0*/  P2R R24, PR, RZ, 0x1 ;  /* 0x00000001ff187803 */ /* 0x000fe40000000000 */
[----:B0---4-:R-:W-:-:S07]  /*00c0*/  LOP3.LUT R7, R7, 0xf, RZ, 0xc0, !PT ;  /* 0x0000000f07077812 */ /* 0x011fce00078ec0ff */
.L_x_44:
[----:B0-----:R-:W0:Y:S01]  /*00d0*/  LDCU UR4, c[0x0][0x39c] ;  /* 0x00007380ff0477ac */ /* 0x001e220008000800 */
[----:B------:R-:W-:Y:S01]  /*00e0*/  IMAD.MOV.U32 R19, RZ, RZ, RZ ;  /* 0x000000ffff137224 */ /* 0x000fe200078e00ff */
[----:B0-----:R-:W-:-:S09]  /*00f0*/  UISETP.GE.AND UP0, UPT, UR4, 0x1, UPT ;  /* 0x000000010400788c */ /* 0x001fd2000bf06270 */
[----:B----4-:R-:W-:Y:S05]  /*0100*/  BRA.U !UP0, `(.L_x_1) ;  /* 0x0000002508e47547 */ /* 0x010fea000b800000 */
[----:B------:R-:W0:Y:S01]  /*0110*/  LDCU UR4, c[0x0][0x39c] ;  /* 0x00007380ff0477ac */ /* 0x000e220008000800 */
[----:B------:R-:W-:Y:S02]  /*0120*/  IMAD.MOV.U32 R19, RZ, RZ, RZ ;  /* 0x000000ffff137224 */ /* 0x000fe400078e00ff */
[----:B------:R-:W-:Y:S02]  /*0130*/  IMAD.MOV.U32 R4, RZ, RZ, RZ ;  /* 0x000000ffff047224 */ /* 0x000fe400078e00ff */
[----:B0-----:R-:W-:-:S07]  /*0140*/  IMAD.U32 R6, RZ, RZ, UR4 ;  /* 0x00000004ff067e24 */ /* 0x001fce000f8e00ff */
.L_x_41:
[----:B0-----:R-:W0:Y:S01]  /*0150*/  LDCU UR4, c[0x0][0x39c] ;  /* 0x00007380ff0477ac */ /* 0x001e220008000800 */
[----:B--2---:R-:W-:-:S04]  /*0160*/  VIMNMX R8, PT, PT, R6, 0x10, PT ;  /* 0x0000001006087848 */ /* 0x004fc80003fe0100 */
[----:B------:R-:W-:Y:S01]  /*0170*/  VIMNMX R20, PT, PT, R8, 0x1, !PT ;  /* 0x0000000108147848 */ /* 0x000fe20007fe0100 */
[----:B0-----:R-:W-:-:S05]  /*0180*/  IMAD.U32 R25, RZ, RZ, UR4 ;  /* 0x00000004ff197e24 */ /* 0x001fca000f8e00ff */
[----:B------:R-:W-:-:S04]  /*0190*/  ISETP.GE.AND P0, PT, R4, R25, PT ;  /* 0x000000190400720c */ /* 0x000fc80003f06270 */
[----:B------:R-:W-:-:S09]  /*01a0*/  P2R R32, PR, RZ, 0x1 ;  /* 0x00000001ff207803 */ /* 0x000fd20000000000 */
[----:B-1--4-:R-:W-:Y:S05]  /*01b0*/  @P0 BRA `(.L_x_2) ;  /* 0x00000020002c0947 */ /* 0x012fea0003800000 */
[----:B------:R-:W-:Y:S01]  /*01c0*/  ISETP.GE.AND P0, PT, R6, 0x4, PT ;  /* 0x000000040600780c */ /* 0x000fe20003f06270 */
[----:B------:R-:W-:Y:S01]  /*01d0*/  BSSY.RECONVERGENT B2, `(.L_x_3) ;  /* 0x00000e5000027945 */ /* 0x000fe20003800200 */
[----:B------:R-:W-:Y:S02]  /*01e0*/  HFMA2 R9, -RZ, RZ, 0, 0 ;  /* 0x00000000ff097431 */ /* 0x000fe400000001ff */
[----:B------:R-:W-:-:S09]  /*01f0*/  P2R R30, PR, RZ, 0x1 ;  /* 0x00000001ff1e7803 */ /* 0x000fd20000000000 */
[----:B------:R-:W-:Y:S05]  /*0200*/  @!P0 BRA `(.L_x_4) ;  /* 0x0000000c00848947 */ /* 0x000fea0003800000 */
[----:B------:R-:W0:Y:S01]  /*0210*/  LDCU UR4, c[0x0][0x398] ;  /* 0x00007300ff0477ac */ /* 0x000e220008000800 */
[----:B---3--:R-:W-:Y:S01]  /*0220*/  IMAD R8, R2, 0x40, R5 ;  /* 0x0000004002087824 */ /* 0x008fe200078e0205 */
[----:B------:R-:W-:Y:S01]  /*0230*/  CS2R R14, SRZ ;  /* 0x00000000000e7805 */ /* 0x000fe2000001ff00 */
[----:B------:R-:W-:Y:S01]  /*0240*/  IMAD.MOV.U32 R10, RZ, RZ, R4 ;  /* 0x000000ffff0a7224 */ /* 0x000fe200078e0004 */
[----:B------:R-:W1:Y:S01]  /*0250*/  LDCU.64 UR8, c[0x0][0x380] ;  /* 0x00007000ff0877ac */ /* 0x000e620008000a00 */
[----:B------:R-:W-:Y:S01]  /*0260*/  IMAD.MOV.U32 R11, RZ, RZ, RZ ;  /* 0x000000ffff0b7224 */ /* 0x000fe200078e00ff */
[----:B------:R-:W-:Y:S01]  /*0270*/  CS2R R16, SRZ ;  /* 0x0000000000107805 */ /* 0x000fe2000001ff00 */
[C---:B------:R-:W-:Y:S01]  /*0280*/  IMAD.WIDE.U32 R12, R8.reuse, R25, R10 ;  /* 0x00000019080c7225 */ /* 0x040fe200078e000a */
[----:B0-----:R-:W-:-:S03]  /*0290*/  ISETP.GE.AND P1, PT, R8, UR4, PT ;  /* 0x0000000408007c0c */ /* 0x001fc6000bf26270 */
[----:B-1----:R-:W-:Y:S02]  /*02a0*/  IMAD.U32 R27, RZ, RZ, UR8 ;  /* 0x00000008ff1b7e24 */ /* 0x002fe4000f8e00ff */
[----:B------:R-:W-:-:S03]  /*02b0*/  IMAD.U32 R31, RZ, RZ, UR9 ;  /* 0x00000009ff1f7e24 */ /* 0x000fc6000f8e00ff */
[----:B------:R-:W-:-:S05]  /*02c0*/  LEA R10, P2, R12, R27, 0x2 ;  /* 0x0000001b0c0a7211 */ /* 0x000fca00078410ff */
[C---:B------:R-:W-:Y:S02]  /*02d0*/  @!P1 LEA R9, P0, R12.reuse, UR8, 0x2 ;  /* 0x000000080c099c11 */ /* 0x040fe4000f8010ff */
[C-C-:B------:R-:W-:Y:S02]  /*02e0*/  LEA.HI.X R11, R12.reuse, R31, R13.reuse, 0x2, P2 ;  /* 0x0000001f0c0b7211 */ /* 0x140fe400010f140d */
[----:B------:R-:W-:Y:S01]  /*02f0*/  @!P1 LEA.HI.X R18, R12, UR9, R13, 0x2, P0 ;  /* 0x000000090c129c11 */ /* 0x000fe200080f140d */
[----:B------:R-:W-:Y:S02]  /*0300*/  @!P1 IMAD.MOV.U32 R12, RZ, RZ, R9 ;  /* 0x000000ffff0c9224 */ /* 0x000fe400078e0009 */
[----:B------:R-:W3:Y:S01]  /*0310*/  @!P1 LDG.E.CONSTANT R15, desc[UR6][R10.64+0x4] ;  /* 0x000004060a0f9981 */ /* 0x000ee2000c1e9900 */
[----:B------:R-:W-:-:S03]  /*0320*/  @!P1 MOV R13, R18 ;  /* 0x00000012000d9202 */ /* 0x000fc60000000f00 */
[----:B------:R-:W4:Y:S04]  /*0330*/  @!P1 LDG.E.CONSTANT R16, desc[UR6][R10.64+0x8] ;  /* 0x000008060a109981 */ /* 0x000f28000c1e9900 */
[----:B------:R-:W5:Y:S04]  /*0340*/  @!P1 LDG.E.CONSTANT R14, desc[UR6][R12.64] ;  /* 0x000000060c0e9981 */ /* 0x000f68000c1e9900 */
[----:B------:R-:W2:Y:S01]  /*0350*/  @!P1 LDG.E.CONSTANT R17, desc[UR6][R10.64+0xc] ;  /* 0x00000c060a119981 */ /* 0x000ea2000c1e9900 */
[----:B------:R-:W0:Y:S01]  /*0360*/  S2UR UR5, SR_CgaCtaId ;  /* 0x00000000000579c3 */ /* 0x000e220000008800 */
[----:B------:R-:W-:Y:S01]  /*0370*/  UMOV UR4, 0x400 ;  /* 0x0000040000047882 */ /* 0x000fe20000000000 */
[----:B------:R-:W-:-:S04]  /*0380*/  LOP3.LUT R9, R20, 0x1c, RZ, 0xc0, !PT ;  /* 0x0000001c14097812 */ /* 0x000fc800078ec0ff */
[----:B------:R-:W-:Y:S01]  /*0390*/  IADD3 R33, PT, PT, -R9, 0x4, RZ ;  /* 0x0000000409217810 */ /* 0x000fe20007ffe1ff */
[----:B0-----:R-:W-:-:S06]  /*03a0*/  ULEA UR4, UR5, UR4, 0x18 ;  /* 0x0000000405047291 */ /* 0x001fcc000f8ec0ff */
[----:B------:R-:W-:Y:S02]  /*03b0*/  LEA R26, R5, UR4, 0x6 ;  /* 0x00000004051a7c11 */ /* 0x000fe4000f8e30ff */
[----:B------:R-:W-:-:S03]  /*03c0*/  ISETP.NE.AND P0, PT, R33, RZ, PT ;  /* 0x000000ff2100720c */ /* 0x000fc60003f05270 */
[----:B---3--:R0:W-:Y:S04]  /*03d0*/  STS [R26+0x4], R15 ;  /* 0x0000040f1a007388 */ /* 0x0081e80000000800 */
[----:B----4-:R0:W-:Y:S04]  /*03e0*/  STS [R26+0x8], R16 ;  /* 0x000008101a007388 */ /* 0x0101e80000000800 */
[----:B-----5:R0:W-:Y:S04]  /*03f0*/  STS [R26], R14 ;  /* 0x0000000e1a007388 */ /* 0x0201e80000000800 */
[----:B--2---:R0:W-:Y:S01]  /*0400*/  STS [R26+0xc], R17 ;  /* 0x00000c111a007388 */ /* 0x0041e20000000800 */
[----:B------:R-:W-:Y:S05]  /*0410*/  @!P0 BRA `(.L_x_4) ;  /* 0x0000000c00008947 */ /* 0x000fea0003800000 */
[----:B------:R-:W-:Y:S01]  /*0420*/  ISETP.GE.AND P0, PT, R33, RZ, PT ;  /* 0x000000ff2100720c */ /* 0x000fe20003f06270 */
[----:B------:R-:W-:Y:S01]  /*0430*/  BSSY.RELIABLE B1, `(.L_x_5) ;  /* 0x000009f000017945 */ /* 0x000fe20003800100 */
[----:B0-----:R-:W-:Y:S02]  /*0440*/  VIADD R26, R26, 0x18 ;  /* 0x000000181a1a7836 */ /* 0x001fe40000000000 */
[----:B------:R-:W-:-:S09]  /*0450*/  VIADD R18, R4, 0x4 ;  /* 0x0000000404127836 */ /* 0x000fd20000000000 */
[----:B------:R-:W-:Y:S05]  /*0460*/  @P0 BRA `(.L_x_6) ;  /* 0x00000008006c0947 */ /* 0x000fea0003800000 */
[----:B------:R-:W-:Y:S01]  /*0470*/  IMAD.MOV R10, RZ, RZ, -R33 ;  /* 0x000000ffff0a7224 */ /* 0x000fe200078e0a21 */
[----:B------:R-:W-:Y:S01]  /*0480*/  BSSY.RECONVERGENT B3, `(.L_x_7) ;  /* 0x0000068000037945 */ /* 0x000fe20003800200 */
[----:B------:R-:W-:-:S03]  /*0490*/  PLOP3.LUT P0, PT, PT, PT, PT, 0x80, 0x8 ;  /* 0x000000000008781c */ /* 0x000fc60003f0f070 */
[----:B------:R-:W-:-:S13]  /*04a0*/  ISETP.GT.AND P2, PT, R10, 0xc, PT ;  /* 0x0000000c0a00780c */ /* 0x000fda0003f44270 */
[----:B------:R-:W-:Y:S05]  /*04b0*/  @!P2 BRA `(.L_x_8) ;  /* 0x000000040090a947 */ /* 0x000fea0003800000 */
[----:B------:R-:W-:Y:S02]  /*04c0*/  PLOP3.LUT P2, PT, P1, PT, PT, 0x80, 0x8 ;  /* 0x000000000008781c */ /* 0x000fe40000f4f070 */
[----:B------:R-:W-:Y:S02]  /*04d0*/  PLOP3.LUT P3, PT, P1, PT, PT, 0x80, 0x8 ;  /* 0x000000000008781c */ /* 0x000fe40000f6f070 */
[----:B------:R-:W-:Y:S02]  /*04e0*/  PLOP3.LUT P4, PT, P1, PT, PT, 0x80, 0x8 ;  /* 0x000000000008781c */ /* 0x000fe40000f8f070 */
[----:B------:R-:W-:Y:S02]  /*04f0*/  PLOP3.LUT P5, PT, P1, PT, PT, 0x80, 0x8 ;  /* 0x000000000008781c */ /* 0x000fe40000faf070 */
[----:B------:R-:W-:-:S13]  /*0500*/  PLOP3.LUT P0, PT, PT, PT, PT, 0x8, 0x80 ;  /* 0x000000000080781c */ /* 0x000fda0003f0e170 */
.L_x_9:
[----:B------:R-:W0:Y:S01]  /*0510*/  LDCU UR4, c[0x0][0x39c] ;  /* 0x00007380ff0477ac */ /* 0x000e220008000800 */
[----:B------:R-:W-:Y:S01]  /*0520*/  IMAD.MOV.U32 R12, RZ, RZ, R18 ;  /* 0x000000ffff0c7224 */ /* 0x000fe200078e0012 */
[----:B------:R-:W-:Y:S01]  /*0530*/  CS2R R22, SRZ ;  /* 0x0000000000167805 */ /* 0x000fe2000001ff00 */
[----:B------:R-:W-:Y:S01]  /*0540*/  IMAD.MOV.U32 R13, RZ, RZ, RZ ;  /* 0x000000ffff0d7224 */ /* 0x000fe200078e00ff */
[----:B------:R-:W1:Y:S01]  /*0550*/  LDCU.64 UR8, c[0x0][0x380] ;  /* 0x00007000ff0877ac */ /* 0x000e620008000a00 */
[----:B0-----:R-:W-:-:S04]  /*0560*/  @!P5 IMAD.WIDE.U32 R14, R8, UR4, R12 ;  /* 0x00000004080edc25 */ /* 0x001fc8000f8e000c */
[----:B------:R-:W-:Y:S01]  /*0570*/  IMAD.U32 R25, RZ, RZ, UR4 ;  /* 0x00000004ff197e24 */ /* 0x000fe2000f8e00ff */
[----:B-1----:R-:W-:Y:S01]  /*0580*/  @!P5 LEA R10, P1, R14, UR8, 0x2 ;  /* 0x000000080e0adc11 */ /* 0x002fe2000f8210ff */
[----:B------:R-:W-:Y:S01]  /*0590*/  IMAD.U32 R31, RZ, RZ, UR9 ;  /* 0x00000009ff1f7e24 */ /* 0x000fe2000f8e00ff */
[----:B------:R-:W-:Y:S01]  /*05a0*/  MOV R27, UR8 ;  /* 0x00000008001b7c02 */ /* 0x000fe20008000f00 */
[----:B------:R-:W-:Y:S01]  /*05b0*/  IMAD.WIDE.U32 R12, R8, R25, R12 ;  /* 0x00000019080c7225 */ /* 0x000fe200078e000c */
[----:B------:R-:W-:Y:S01]  /*05c0*/  @!P5 LEA.HI.X R11, R14, UR9, R15, 0x2, P1 ;  /* 0x000000090e0bdc11 */ /* 0x000fe200088f140f */
[----:B------:R-:W0:Y:S01]  /*05d0*/  LDCU UR4, c[0x0][0x398] ;  /* 0x00007300ff0477ac */ /* 0x000e220008000800 */
[----:B------:R-:W-:-:S04]  /*05e0*/  LEA R16, P1, R12, R27, 0x2 ;  /* 0x0000001b0c107211 */ /* 0x000fc800078210ff */
[----:B------:R-:W-:Y:S01]  /*05f0*/  LEA.HI.X R17, R12, R31, R13, 0x2, P1 ;  /* 0x0000001f0c117211 */ /* 0x000fe200008f140d */
[----:B------:R-:W-:Y:S02]  /*0600*/  VIADD R12, R18, 0x4 ;  /* 0x00000004120c7836 */ /* 0x000fe40000000000 */
[----:B------:R-:W-:Y:S01]  /*0610*/  IMAD.MOV.U32 R13, RZ, RZ, RZ ;  /* 0x000000ffff0d7224 */ /* 0x000fe200078e00ff */
[----:B------:R-:W-:Y:S01]  /*0620*/  CS2R R34, SRZ ;  /* 0x0000000000227805 */ /* 0x000fe2000001ff00 */
[----:B------:R-:W-:Y:S01]  /*0630*/  IMAD.MOV.U32 R37, RZ, RZ, RZ ;  /* 0x000000ffff257224 */ /* 0x000fe200078e00ff */
[----:B------:R-:W2:Y:S01]  /*0640*/  @!P4 LDG.E.CONSTANT R23, desc[UR6][R16.64+0x4] ;  /* 0x000004061017c981 */ /* 0x000ea2000c1e9900 */
[----:B------:R-:W-:-:S03]  /*0650*/  IMAD.WIDE.U32 R14, R8, R25, R12 ;  /* 0x00000019080e7225 */ /* 0x000fc600078e000c */
[----:B------:R-:W3:Y:S01]  /*0660*/  @!P3 LDG.E.CONSTANT R35, desc[UR6][R16.64+0x8] ;  /* 0x000008061023b981 */ /* 0x000ee2000c1e9900 */
[----:B------:R-:W-:-:S03]  /*0670*/  LEA R20, P1, R14, R27, 0x2 ;  /* 0x0000001b0e147211 */ /* 0x000fc600078210ff */
[----:B------:R1:W4:Y:S01]  /*0680*/  @!P2 LDG.E.CONSTANT R37, desc[UR6][R16.64+0xc] ;  /* 0x00000c061025a981 */ /* 0x000322000c1e9900 */
[----:B------:R-:W-:Y:S01]  /*0690*/  LEA.HI.X R21, R14, R31, R15, 0x2, P1 ;  /* 0x0000001f0e157211 */ /* 0x000fe200008f140f */
[----:B------:R-:W-:Y:S01]  /*06a0*/  IMAD.MOV.U32 R15, RZ, RZ, RZ ;  /* 0x000000ffff0f7224 */ /* 0x000fe200078e00ff */
[----:B0-----:R-:W-:-:S13]  /*06b0*/  ISETP.GE.AND P1, PT, R8, UR4, PT ;  /* 0x0000000408007c0c */ /* 0x001fda000bf26270 */
[----:B------:R-:W5:Y:S01]  /*06c0*/  @!P1 LDG.E.CONSTANT R15, desc[UR6][R20.64+0x4] ;  /* 0x00000406140f9981 */ /* 0x000f62000c1e9900 */
[----:B------:R-:W-:-:S03]  /*06d0*/  VIADD R14, R18, 0x8 ;  /* 0x00000008120e7836 */ /* 0x000fc60000000000 */
[----:B------:R-:W4:Y:S04]  /*06e0*/  @!P1 LDG.E.CONSTANT R22, desc[UR6][R20.64+0x8] ;  /* 0x0000080614169981 */ /* 0x000f28000c1e9900 */
[----:B------:R0:W4:Y:S04]  /*06f0*/  @!P1 LDG.E.CONSTANT R34, desc[UR6][R20.64+0xc] ;  /* 0x00000c0614229981 */ /* 0x000128000c1e9900 */
[----:B--2---:R-:W-:Y:S04]  /*0700*/  STS [R26+-0x4], R23 ;  /* 0xfffffc171a007388 */ /* 0x004fe80000000800 */
[----:B-----5:R2:W-:Y:S02]  /*0710*/  STS [R26+0xc], R15 ;  /* 0x00000c0f1a007388 */ /* 0x0205e40000000800 */
[----:B--2---:R-:W-:-:S03]  /*0720*/  HFMA2 R15, -RZ, RZ, 0, 0 ;  /* 0x00000000ff0f7431 */ /* 0x004fc600000001ff */
[----:B-1----:R-:W-:-:S03]  /*0730*/  IMAD.WIDE.U32 R16, R8, R25, R14 ;  /* 0x0000001908107225 */ /* 0x002fc600078e000e */
[----:B------:R-:W-:-:S04]  /*0740*/  LEA R28, P6, R16, R27, 0x2 ;  /* 0x0000001b101c7211 */ /* 0x000fc800078c10ff */
[----:B------:R-:W-:Y:S01]  /*0750*/  LEA.HI.X R29, R16, R31, R17, 0x2, P6 ;  /* 0x0000001f101d7211 */ /* 0x000fe200030f1411 */
[----:B------:R-:W-:Y:S01]  /*0760*/  IMAD.MOV.U32 R17, RZ, RZ, RZ ;  /* 0x000000ffff117224 */ /* 0x000fe200078e00ff */
[----:B---3--:R1:W-:Y:S05]  /*0770*/  STS [R26], R35 ;  /* 0x000000231a007388 */ /* 0x0083ea0000000800 */
[----:B------:R-:W2:Y:S01]  /*0780*/  @!P1 LDG.E.CONSTANT R17, desc[UR6][R28.64+0x8] ;  /* 0x000008061c119981 */ /* 0x000ea2000c1e9900 */
[----:B-1----:R-:W-:-:S06]  /*0790*/  IMAD.MOV.U32 R35, RZ, RZ, RZ ;  /* 0x000000ffff237224 */ /* 0x002fcc00078e00ff */
[----:B------:R-:W3:Y:S01]  /*07a0*/  @!P1 LDG.E.CONSTANT R35, desc[UR6][R28.64+0x4] ;  /* 0x000004061c239981 */ /* 0x000ee2000c1e9900 */
[----:B------:R-:W-:-:S03]  /*07b0*/  VIADD R16, R18, 0xc ;  /* 0x0000000c12107836 */ /* 0x000fc60000000000 */
[----:B----4-:R-:W-:Y:S04]  /*07c0*/  STS [R26+0x10], R22 ;  /* 0x000010161a007388 */ /* 0x010fe80000000800 */
[----:B------:R1:W-:Y:S02]  /*07d0*/  STS [R26+0x4], R37 ;  /* 0x000004251a007388 */ /* 0x0003e40000000800 */
[----:B-1----:R-:W-:-:S06]  /*07e0*/  IMAD.MOV.U32 R37, RZ, RZ, RZ ;  /* 0x000000ffff257224 */ /* 0x002fcc00078e00ff */
[----:B------:R1:W4:Y:S04]  /*07f0*/  @!P1 LDG.E.CONSTANT R37, desc[UR6][R28.64+0xc] ;  /* 0x00000c061c259981 */ /* 0x000328000c1e9900 */
[----:B--2---:R2:W-:Y:S02]  /*0800*/  STS [R26+0x20], R17 ;  /* 0x000020111a007388 */ /* 0x0045e40000000800 */
[----:B--2---:R-:W-:Y:S02]  /*0810*/  IMAD.MOV.U32 R17, RZ, RZ, RZ ;  /* 0x000000ffff117224 */ /* 0x004fe400078e00ff */
[----:B0-----:R-:W-:Y:S01]  /*0820*/  IMAD.WIDE.U32 R20, R8, R25, R16 ;  /* 0x0000001908147225 */ /* 0x001fe200078e0010 */
[----:B---3--:R0:W-:Y:S02]  /*0830*/  STS [R26+0x1c], R35 ;  /* 0x00001c231a007388 */ /* 0x0081e40000000800 */
[----:B------:R-:W-:-:S04]  /*0840*/  LEA R22, P6, R20, R27, 0x2 ;  /* 0x0000001b14167211 */ /* 0x000fc800078c10ff */
[----:B------:R-:W-:Y:S01]  /*0850*/  LEA.HI.X R23, R20, R31, R21, 0x2, P6 ;  /* 0x0000001f14177211 */ /* 0x000fe200030f1415 */
[----:B0-----:R-:W-:-:S06]  /*0860*/  IMAD.MOV.U32 R35, RZ, RZ, RZ ;  /* 0x000000ffff237224 */ /* 0x001fcc00078e00ff */
[----:B------:R-:W2:Y:S01]  /*0870*/  @!P1 LDG.E.CONSTANT R35, desc[UR6][R22.64+0x4] ;  /* 0x0000040616239981 */ /* 0x000ea2000c1e9900 */
[----:B------:R-:W-:-:S04]  /*0880*/  @!P1 IMAD.WIDE.U32 R12, R8, R25, R12 ;  /* 0x00000019080c9225 */ /* 0x000fc800078e000c */
[----:B------:R-:W-:Y:S01]  /*0890*/  @!P1 IMAD.WIDE.U32 R14, R8, R25, R14 ;  /* 0x00000019080e9225 */ /* 0x000fe200078e000e */
[----:B------:R-:W-:-:S04]  /*08a0*/  @!P1 LEA R20, P6, R12, R27, 0x2 ;  /* 0x0000001b0c149211 */ /* 0x000fc800078c10ff */
[----:B------:R-:W-:Y:S02]  /*08b0*/  @!P1 LEA.HI.X R13, R12, R31, R13, 0x2, P6 ;  /* 0x0000001f0c0d9211 */ /* 0x000fe400030f140d */
[----:B-1----:R-:W-:Y:S01]  /*08c0*/  @!P1 LEA R28, P6, R14, R27, 0x2 ;  /* 0x0000001b0e1c9211 */ /* 0x002fe200078c10ff */
[----:B------:R0:W-:Y:S01]  /*08d0*/  STS [R26+0x14], R34 ;  /* 0x000014221a007388 */ /* 0x0001e20000000800 */
[----:B------:R-:W-:Y:S01]  /*08e0*/  MOV R29, RZ ;  /* 0x000000ff001d7202 */ /* 0x000fe20000000f00 */
[----:B------:R-:W-:Y:S02]  /*08f0*/  IMAD.MOV.U32 R21, RZ, RZ, RZ ;  /* 0x000000ffff157224 */ /* 0x000fe400078e00ff */
[----:B------:R-:W-:Y:S01]  /*0900*/  @!P1 IMAD.WIDE.U32 R16, R8, R25, R16 ;  /* 0x0000001908109225 */ /* 0x000fe200078e0010 */
[----:B----4-:R1:W-:Y:S03]  /*0910*/  STS [R26+0x24], R37 ;  /* 0x000024251a007388 */ /* 0x0103e60000000800 */
[----:B------:R-:W-:Y:S01]  /*0920*/  @!P1 IMAD.MOV.U32 R12, RZ, RZ, R20 ;  /* 0x000000ffff0c9224 */ /* 0x000fe200078e0014 */
[----:B------:R-:W3:Y:S01]  /*0930*/  @!P1 LDG.E.CONSTANT R29, desc[UR6][R22.64+0x8] ;  /* 0x00000806161d9981 */ /* 0x000ee2000c1e9900 */
[----:B0-----:R-:W-:Y:S01]  /*0940*/  @!P1 LEA.HI.X R34, R14, R31, R15, 0x2, P6 ;  /* 0x0000001f0e229211 */ /* 0x001fe200030f140f */
[----:B------:R-:W-:Y:S01]  /*0950*/  IMAD.MOV.U32 R15, RZ, RZ, RZ ;  /* 0x000000ffff0f7224 */ /* 0x000fe200078e00ff */
[C---:B------:R-:W-:Y:S01]  /*0960*/  @!P1 LEA R14, P6, R16.reuse, R27, 0x2 ;  /* 0x0000001b100e9211 */ /* 0x040fe200078c10ff */
[----:B------:R0:W4:Y:S04]  /*0970*/  @!P1 LDG.E.CONSTANT R21, desc[UR6][R22.64+0xc] ;  /* 0x00000c0616159981 */ /* 0x000128000c1e9900 */
[----:B------:R5:W4:Y:S01]  /*0980*/  @!P1 LDG.E.CONSTANT R15, desc[UR6][R12.64] ;  /* 0x000000060c0f9981 */ /* 0x000b22000c1e9900 */
[----:B-1----:R-:W-:Y:S01]  /*0990*/  @!P1 LEA.HI.X R37, R16, R31, R17, 0x2, P6 ;  /* 0x0000001f10259211 */ /* 0x002fe200030f1411 */
[----:B0-----:R-:W-:-:S02]  /*09a0*/  IMAD.MOV.U32 R23, RZ, RZ, RZ ;  /* 0x000000ffff177224 */ /* 0x001fc400078e00ff */
[----:B-----5:R-:W-:Y:S02]  /*09b0*/  @!P1 IMAD.MOV.U32 R12, RZ, RZ, R28 ;  /* 0x000000ffff0c9224 */ /* 0x020fe400078e001c */
[----:B------:R-:W-:Y:S02]  /*09c0*/  @!P1 IMAD.MOV.U32 R13, RZ, RZ, R34 ;  /* 0x000000ffff0d9224 */ /* 0x000fe400078e0022 */
[----:B------:R-:W-:-:S03]  /*09d0*/  IMAD.MOV.U32 R17, RZ, RZ, RZ ;  /* 0x000000ffff117224 */ /* 0x000fc600078e00ff */
[----:B------:R0:W5:Y:S04]  /*09e0*/  @!P1 LDG.E.CONSTANT R23, desc[UR6][R12.64] ;  /* 0x000000060c179981 */ /* 0x000168000c1e9900 */
[----:B------:R-:W5:Y:S01]  /*09f0*/  @!P5 LDG.E.CONSTANT R17, desc[UR6][R10.64] ;  /* 0x000000060a11d981 */ /* 0x000f62000c1e9900 */
[----:B0-----:R-:W-:Y:S02]  /*0a00*/  @!P1 IMAD.MOV.U32 R12, RZ, RZ, R14 ;  /* 0x000000ffff0c9224 */ /* 0x001fe400078e000e */
[----:B------:R-:W-:Y:S01]  /*0a10*/  @!P1 IMAD.MOV.U32 R13, RZ, RZ, R37 ;  /* 0x000000ffff0d9224 */ /* 0x000fe200078e0025 */
[----:B--2---:R0:W-:Y:S02]  /*0a20*/  STS [R26+0x2c], R35 ;  /* 0x00002c231a007388 */ /* 0x0041e40000000800 */
[----:B0-----:R-:W-:-:S06]  /*0a30*/  HFMA2 R35, -RZ, RZ, 0, 0 ;  /* 0x00000000ff237431 */ /* 0x001fcc00000001ff */
[----:B------:R-:W2:Y:S01]  /*0a40*/  @!P1 LDG.E.CONSTANT R35, desc[UR6][R12.64] ;  /* 0x000000060c239981 */ /* 0x000ea2000c1e9900 */
[----:B------:R-:W-:-:S05]  /*0a50*/  VIADD R33, R33, 0x10 ;  /* 0x0000001021217836 */ /* 0x000fca0000000000 */
[----:B------:R-:W-:Y:S01]  /*0a60*/  ISETP.GE.AND P6, PT, R33, -0xc, PT ;  /* 0xfffffff42100780c */ /* 0x000fe20003fc6270 */
[----:B---3--:R-:W-:Y:S01]  /*0a70*/  STS [R26+0x30], R29 ;  /* 0x0000301d1a007388 */ /* 0x008fe20000000800 */
[----:B------:R-:W-:-:S03]  /*0a80*/  VIADD R18, R18, 0x10 ;  /* 0x0000001012127836 */ /* 0x000fc60000000000 */
[----:B----4-:R-:W-:Y:S04]  /*0a90*/  STS [R26+0x34], R21 ;  /* 0x000034151a007388 */ /* 0x010fe80000000800 */
[----:B------:R-:W-:Y:S04]  /*0aa0*/  STS [R26+0x8], R15 ;  /* 0x0000080f1a007388 */ /* 0x000fe80000000800 */
[----:B-----5:R-:W-:Y:S04]  /*0ab0*/  STS [R26+0x18], R23 ;  /* 0x000018171a007388 */ /* 0x020fe80000000800 */
[----:B------:R-:W-:Y:S04]  /*0ac0*/  STS [R26+-0x8], R17 ;  /* 0xfffff8111a007388 */ /* 0x000fe80000000800 */
[----:B--2---:R0:W-:Y:S02]  /*0ad0*/  STS [R26+0x28], R35 ;  /* 0x000028231a007388 */ /* 0x0041e40000000800 */
[----:B0-----:R-:W-:Y:S01]  /*0ae0*/  VIADD R26, R26, 0x40 ;  /* 0x000000401a1a7836 */ /* 0x001fe20000000000 */
[----:B------:R-:W-:Y:S06]  /*0af0*/  @!P6 BRA `(.L_x_9) ;  /* 0xfffffff80084e947 */ /* 0x000fec000383ffff */
.L_x_8:
[----:B------:R-:W-:Y:S05]  /*0b00*/  BSYNC.RECONVERGENT B3 ;  /* 0x0000000000037941 */ /* 0x000fea0003800200 */
.L_x_7:
[----:B------:R-:W-:Y:S01]  /*0b10*/  IADD3 R8, PT, PT, -R33, RZ, RZ ;  /* 0x000000ff21087210 */ /* 0x000fe20007ffe1ff */
[----:B------:R-:W-:Y:S03]  /*0b20*/  BSSY.RECONVERGENT B3, `(.L_x_10) ;  /* 0x000002c000037945 */ /* 0x000fe60003800200 */
[----:B------:R-:W-:-:S13]  /*0b30*/  ISETP.GT.AND P2, PT, R8, 0x4, PT ;  /* 0x000000040800780c */ /* 0x000fda0003f44270 */
[----:B------:R-:W-:Y:S05]  /*0b40*/  @!P2 BRA `(.L_x_11) ;  /* 0x0000000000a4a947 */ /* 0x000fea0003800000 */
[----:B------:R-:W-:Y:S01]  /*0b50*/  VIADD R10, R18, 0x4 ;  /* 0x00000004120a7836 */ /* 0x000fe20000000000 */
[----:B------:R-:W-:Y:S01]  /*0b60*/  MOV R29, RZ ;  /* 0x000000ff001d7202 */ /* 0x000fe20000000f00 */
[----:B------:R-:W-:Y:S02]  /*0b70*/  IMAD R8, R2, 0x40, R5 ;  /* 0x0000004002087824 */ /* 0x000fe400078e0205 */
[----:B------:R-:W-:Y:S02]  /*0b80*/  IMAD.MOV.U32 R16, RZ, RZ, R18 ;  /* 0x000000ffff107224 */ /* 0x000fe400078e0012 */
[----:B------:R-:W-:Y:S02]  /*0b90*/  IMAD.MOV.U32 R17, RZ, RZ, RZ ;  /* 0x000000ffff117224 */ /* 0x000fe400078e00ff */
[----:B------:R-:W-:Y:S02]  /*0ba0*/  IMAD.MOV.U32 R11, RZ, RZ, RZ ;  /* 0x000000ffff0b7224 */ /* 0x000fe400078e00ff */
[----:B------:R-:W-:-:S04]  /*0bb0*/  IMAD.WIDE.U32 R16, R8, R25, R16 ;  /* 0x0000001908107225 */ /* 0x000fc800078e0010 */
[----:B------:R-:W-:Y:S01]  /*0bc0*/  IMAD.WIDE.U32 R14, R8, R25, R10 ;  /* 0x00000019080e7225 */ /* 0x000fe200078e000a */
[----:B------:R-:W-:-:S03]  /*0bd0*/  LEA R20, P0, R16, R27, 0x2 ;  /* 0x0000001b10147211 */ /* 0x000fc600078010ff */
[----:B------:R-:W-:Y:S01]  /*0be0*/  IMAD.MOV.U32 R35, RZ, RZ, RZ ;  /* 0x000000ffff237224 */ /* 0x000fe200078e00ff */
[----:B------:R-:W-:Y:S01]  /*0bf0*/  LEA R12, P2, R14, R27, 0x2 ;  /* 0x0000001b0e0c7211 */ /* 0x000fe200078410ff */
[----:B------:R-:W-:Y:S01]  /*0c00*/  IMAD.MOV.U32 R27, RZ, RZ, RZ ;  /* 0x000000ffff1b7224 */ /* 0x000fe200078e00ff */
[-C--:B------:R-:W-:Y:S01]  /*0c10*/  LEA.HI.X R21, R16, R31.reuse, R17, 0x2, P0 ;  /* 0x0000001f10157211 */ /* 0x080fe200000f1411 */
[----:B------:R-:W-:Y:S01]  /*0c20*/  IMAD.MOV.U32 R11, RZ, RZ, RZ ;  /* 0x000000ffff0b7224 */ /* 0x000fe200078e00ff */
[----:B------:R-:W-:Y:S01]  /*0c30*/  LEA.HI.X R13, R14, R31, R15, 0x2, P2 ;  /* 0x0000001f0e0d7211 */ /* 0x000fe200010f140f */
[----:B------:R-:W-:Y:S02]  /*0c40*/  IMAD.MOV.U32 R31, RZ, RZ, RZ ;  /* 0x000000ffff1f7224 */ /* 0x000fe400078e00ff */
[----:B------:R-:W-:Y:S02]  /*0c50*/  IMAD.MOV.U32 R15, RZ, RZ, RZ ;  /* 0x000000ffff0f7224 */ /* 0x000fe400078e00ff */
[----:B------:R-:W-:Y:S01]  /*0c60*/  IMAD.MOV.U32 R17, RZ, RZ, RZ ;  /* 0x000000ffff117224 */ /* 0x000fe200078e00ff */
[----:B------:R-:W2:Y:S01]  /*0c70*/  @!P1 LDG.E.CONSTANT R27, desc[UR6][R12.64] ;  /* 0x000000060c1b9981 */ /* 0x000ea2000c1e9900 */
[----:B------:R-:W-:-:S03]  /*0c80*/  IMAD.MOV.U32 R23, RZ, RZ, RZ ;  /* 0x000000ffff177224 */ /* 0x000fc600078e00ff */
[----:B------:R-:W3:Y:S04]  /*0c90*/  @!P1 LDG.E.CONSTANT R29, desc[UR6][R12.64+0x4] ;  /* 0x000004060c1d9981 */ /* 0x000ee8000c1e9900 */
[----:B------:R-:W4:Y:S04]  /*0ca0*/  @!P1 LDG.E.CONSTANT R31, desc[UR6][R12.64+0x8] ;  /* 0x000008060c1f9981 */ /* 0x000f28000c1e9900 */
[----:B------:R-:W5:Y:S04]  /*0cb0*/  @!P1 LDG.E.CONSTANT R35, desc[UR6][R12.64+0xc] ;  /* 0x00000c060c239981 */ /* 0x000f68000c1e9900 */
[----:B------:R-:W5:Y:S04]  /*0cc0*/  @!P1 LDG.E.CONSTANT R11, desc[UR6][R20.64] ;  /* 0x00000006140b9981 */ /* 0x000f68000c1e9900 */
[----:B------:R-:W5:Y:S04]  /*0cd0*/  @!P1 LDG.E.CONSTANT R15, desc[UR6][R20.64+0x4] ;  /* 0x00000406140f9981 */ /* 0x000f68000c1e9900 */
[----:B------:R-:W5:Y:S04]  /*0ce0*/  @!P1 LDG.E.CONSTANT R17, desc[UR6][R20.64+0x8] ;  /* 0x0000080614119981 */ /* 0x000f68000c1e9900 */
[----:B------:R-:W5:Y:S01]  /*0cf0*/  @!P1 LDG.E.CONSTANT R23, desc[UR6][R20.64+0xc] ;  /* 0x00000c0614179981 */ /* 0x000f62000c1e9900 */
[----:B------:R-:W-:Y:S01]  /*0d00*/  IADD3 R33, PT, PT, R33, 0x4, RZ ;  /* 0x0000000421217810 */ /* 0x000fe20007ffe0ff */
[----:B------:R-:W-:Y:S01]  /*0d10*/  VIADD R8, R26, 0x10 ;  /* 0x000000101a087836 */ /* 0x000fe20000000000 */
[----:B------:R-:W-:Y:S01]  /*0d20*/  PLOP3.LUT P0, PT, PT, PT, PT, 0x8, 0x80 ;  /* 0x000000000080781c */ /* 0x000fe20003f0e170 */
[----:B------:R-:W-:-:S02]  /*0d30*/  VIADD R18, R10, 0x4 ;  /* 0x000000040a127836 */ /* 0x000fc40000000000 */
[----:B------:R-:W-:Y:S01]  /*0d40*/  VIADD R33, R33, 0x4 ;  /* 0x0000000421217836 */ /* 0x000fe20000000000 */
[----:B--2---:R-:W-:Y:S04]  /*0d50*/  STS [R26+0x8], R27 ;  /* 0x0000081b1a007388 */ /* 0x004fe80000000800 */
[----:B---3--:R-:W-:Y:S04]  /*0d60*/  STS [R26+0xc], R29 ;  /* 0x00000c1d1a007388 */ /* 0x008fe80000000800 */
[----:B----4-:R-:W-:Y:S04]  /*0d70*/  STS [R26+0x10], R31 ;  /* 0x0000101f1a007388 */ /* 0x010fe80000000800 */
[----:B-----5:R-:W-:Y:S04]  /*0d80*/  STS [R26+0x14], R35 ;  /* 0x000014231a007388 */ /* 0x020fe80000000800 */
[----:B------:R-:W-:Y:S04]  /*0d90*/  STS [R26+-0x8], R11 ;  /* 0xfffff80b1a007388 */ /* 0x000fe80000000800 */
[----:B------:R-:W-:Y:S04]  /*0da0*/  STS [R26+-0x4], R15 ;  /* 0xfffffc0f1a007388 */ /* 0x000fe80000000800 */
[----:B------:R-:W-:Y:S04]  /*0db0*/  STS [R26], R17 ;  /* 0x000000111a007388 */ /* 0x000fe80000000800 */
[----:B------:R0:W-:Y:S02]  /*0dc0*/  STS [R26+0x4], R23 ;  /* 0x000004171a007388 */ /* 0x0001e40000000800 */
[----:B0-----:R-:W-:-:S07]  /*0dd0*/  VIADD R26, R8, 0x10 ;  /* 0x00000010081a7836 */ /* 0x001fce0000000000 */
.L_x_11:
[----:B------:R-:W-:Y:S05]  /*0de0*/  BSYNC.RECONVERGENT B3 ;  /* 0x0000000000037941 */ /* 0x000fea0003800200 */
.L_x_10:
[----:B------:R-:W-:-:S13]  /*0df0*/  ISETP.EQ.AND P2, PT, R33, RZ, PT ;  /* 0x000000ff2100720c */ /* 0x000fda0003f42270 */
[----:B------:R-:W-:Y:S05]  /*0e00*/  @!P0 BREAK.RELIABLE P2, B1 ;  /* 0x0000000000018942 */ /* 0x000fea0001000100 */
[----:B------:R-:W-:Y:S05]  /*0e10*/  @!P0 BRA P2, `(.L_x_4) ;  /* 0x0000000000808947 */ /* 0x000fea0001000000 */
.L_x_6:
[----:B------:R-:W-:Y:S05]  /*0e20*/  BSYNC.RELIABLE B1 ;  /* 0x0000000000017941 */ /* 0x000fea0003800100 */
.L_x_5:
[----:B------:R-:W0:Y:S01]  /*0e30*/  LDCU UR4, c[0x0][0x39c] ;  /* 0x00007380ff0477ac */ /* 0x000e220008000800 */
[----:B------:R-:W-:Y:S01]  /*0e40*/  MOV R10, R18 ;  /* 0x00000012000a7202 */ /* 0x000fe20000000f00 */
[----:B------:R-:W-:Y:S01]  /*0e50*/  IMAD R13, R2, 0x40, R5 ;  /* 0x00000040020d7824 */ /* 0x000fe200078e0205 */
[----:B------:R-:W1:Y:S01]  /*0e60*/  LDCU.64 UR8, c[0x0][0x380] ;  /* 0x00007000ff0877ac */ /* 0x000e620008000a00 */
[----:B------:R-:W-:Y:S02]  /*0e70*/  IMAD.MOV.U32 R11, RZ, RZ, RZ ;  /* 0x000000ffff0b7224 */ /* 0x000fe400078e00ff */
[----:B------:R-:W-:Y:S02]  /*0e80*/  IMAD.MOV.U32 R17, RZ, RZ, RZ ;  /* 0x000000ffff117224 */ /* 0x000fe400078e00ff */
[----:B------:R-:W-:Y:S02]  /*0e90*/  IMAD.MOV.U32 R21, RZ, RZ, RZ ;  /* 0x000000ffff157224 */ /* 0x000fe400078e00ff */
[----:B------:R-:W-:-:S02]  /*0ea0*/  IMAD.MOV.U32 R23, RZ, RZ, RZ ;  /* 0x000000ffff177224 */ /* 0x000fc400078e00ff */
[----:B0-----:R-:W-:Y:S02]  /*0eb0*/  IMAD.U32 R25, RZ, RZ, UR4 ;  /* 0x00000004ff197e24 */ /* 0x001fe4000f8e00ff */
[----:B------:R-:W-:-:S04]  /*0ec0*/  @!P1 IMAD.WIDE.U32 R14, R13, UR4, R10 ;  /* 0x000000040d0e9c25 */ /* 0x000fc8000f8e000a */
[----:B------:R-:W-:Y:S01]  /*0ed0*/  IMAD.WIDE.U32 R10, R13, R25, R10 ;  /* 0x000000190d0a7225 */ /* 0x000fe200078e000a */
[----:B-1----:R-:W-:Y:S02]  /*0ee0*/  @!P1 LEA R8, P0, R14, UR8, 0x2 ;  /* 0x000000080e089c11 */ /* 0x002fe4000f8010ff */
[----:B------:R-:W-:Y:S02]  /*0ef0*/  LEA R12, P2, R10, UR8, 0x2 ;  /* 0x000000080a0c7c11 */ /* 0x000fe4000f8410ff */
[----:B------:R-:W-:Y:S01]  /*0f00*/  @!P1 LEA.HI.X R27, R14, UR9, R15, 0x2, P0 ;  /* 0x000000090e1b9c11 */ /* 0x000fe200080f140f */
[----:B------:R-:W-:Y:S01]  /*0f10*/  IMAD.MOV.U32 R15, RZ, RZ, RZ ;  /* 0x000000ffff0f7224 */ /* 0x000fe200078e00ff */
[----:B------:R-:W-:Y:S01]  /*0f20*/  LEA.HI.X R13, R10, UR9, R11, 0x2, P2 ;  /* 0x000000090a0d7c11 */ /* 0x000fe200090f140b */
[----:B------:R-:W-:Y:S01]  /*0f30*/  @!P1 IMAD.MOV.U32 R10, RZ, RZ, R8 ;  /* 0x000000ffff0a9224 */ /* 0x000fe200078e0008 */
[----:B------:R-:W-:-:S03]  /*0f40*/  @!P1 MOV R11, R27 ;  /* 0x0000001b000b9202 */ /* 0x000fc60000000f00 */
[----:B------:R-:W2:Y:S04]  /*0f50*/  @!P1 LDG.E.CONSTANT R15, desc[UR6][R12.64+0x4] ;  /* 0x000004060c0f9981 */ /* 0x000ea8000c1e9900 */
[----:B------:R-:W3:Y:S04]  /*0f60*/  @!P1 LDG.E.CONSTANT R17, desc[UR6][R10.64] ;  /* 0x000000060a119981 */ /* 0x000ee8000c1e9900 */
[----:B------:R-:W4:Y:S04]  /*0f70*/  @!P1 LDG.E.CONSTANT R21, desc[UR6][R12.64+0x8] ;  /* 0x000008060c159981 */ /* 0x000f28000c1e9900 */
[----:B------:R-:W5:Y:S01]  /*0f80*/  @!P1 LDG.E.CONSTANT R23, desc[UR6][R12.64+0xc] ;  /* 0x00000c060c179981 */ /* 0x000f62000c1e9900 */
[----:B------:R-:W-:-:S05]  /*0f90*/  VIADD R33, R33, 0x4 ;  /* 0x0000000421217836 */ /* 0x000fca0000000000 */
[----:B------:R-:W-:Y:S01]  /*0fa0*/  ISETP.NE.AND P0, PT, R33, RZ, PT ;  /* 0x000000ff2100720c */ /* 0x000fe20003f05270 */
[----:B------:R-:W-:Y:S01]  /*0fb0*/  VIADD R18, R18, 0x4 ;  /* 0x0000000412127836 */ /* 0x000fe20000000000 */
[----:B--2---:R-:W-:Y:S04]  /*0fc0*/  STS [R26+-0x4], R15 ;  /* 0xfffffc0f1a007388 */ /* 0x004fe80000000800 */
[----:B---3--:R-:W-:Y:S04]  /*0fd0*/  STS [R26+-0x8], R17 ;  /* 0xfffff8111a007388 */ /* 0x008fe80000000800 */
[----:B----4-:R-:W-:Y:S04]  /*0fe0*/  STS [R26], R21 ;  /* 0x000000151a007388 */ /* 0x010fe80000000800 */
[----:B-----5:R0:W-:Y:S02]  /*0ff0*/  STS [R26+0x4], R23 ;  /* 0x000004171a007388 */ /* 0x0201e40000000800 */
[----:B0-----:R-:W-:Y:S01]  /*1000*/  VIADD R26, R26, 0x10 ;  /* 0x000000101a1a7836 */ /* 0x001fe20000000000 */
[----:B------:R-:W-:Y:S06]  /*1010*/  @P0 BRA `(.L_x_5) ;  /* 0xfffffffc00840947 */ /* 0x000fec000383ffff */
.L_x_4:
[----:B------:R-:W-:Y:S05]  /*1020*/  BSYNC.RECONVERGENT B2 ;  /* 0x0000000000027941 */ /* 0x000fea0003800200 */
.L_x_3:
[----:B------:R-:W-:Y:S01]  /*1030*/  VIMNMX R8, PT, PT, R6, 0x10, PT ;  /* 0x0000001006087848 */ /* 0x000fe20003fe0100 */
[----:B------:R-:W-:Y:S03]  /*1040*/  BSSY.RECONVERGENT B1, `(.L_x_12) ;  /* 0x000002c000017945 */ /* 0x000fe60003800200 */
[----:B0-----:R-:W-:-:S04]  /*1050*/  VIMNMX R15, PT, PT, R8, 0x1, !PT ;  /* 0x00000001080f7848 */ /* 0x001fc80007fe0100 */
[----:B------:R-:W-:-:S04]  /*1060*/  LOP3.LUT R8, R15, 0x3, RZ, 0xc0, !PT ;  /* 0x000000030f087812 */ /* 0x000fc800078ec0ff */
[----:B------:R-:W-:-:S13]  /*1070*/  ISETP.NE.AND P1, PT, R8, RZ, PT ;  /* 0x000000ff0800720c */ /* 0x000fda0003f25270 */
[----:B------:R-:W-:Y:S05]  /*1080*/  @!P1 BRA `(.L_x_13) ;  /* 0x00000000009c9947 */ /* 0x000fea0003800000 */
[----:B------:R-:W0:Y:S01]  /*1090*/  LDCU UR4, c[0x0][0x398] ;  /* 0x00007300ff0477ac */ /* 0x000e220008000800 */
[----:B---3--:R-:W-:-:S05]  /*10a0*/  IMAD R16, R2, 0x40, R5 ;  /* 0x0000004002107824 */ /* 0x008fca00078e0205 */
[----:B0-----:R-:W-:-:S13]  /*10b0*/  ISETP.GE.AND P0, PT, R16, UR4, PT ;  /* 0x0000000410007c0c */ /* 0x001fda000bf06270 */
[----:B------:R-:W0:Y:S01]  /*10c0*/  @!P0 LDC.64 R10, c[0x0][0x380] ;  /* 0x0000e000ff0a8b82 */ /* 0x000e220000000a00 */
[----:B------:R-:W-:Y:S02]  /*10d0*/  @!P0 IMAD.IADD R12, R9, 0x1, R4 ;  /* 0x00000001090c8824 */ /* 0x000fe400078e0204 */
[----:B------:R-:W-:Y:S02]  /*10e0*/  @!P0 IMAD.MOV.U32 R13, RZ, RZ, RZ ;  /* 0x000000ffff0d8224 */ /* 0x000fe400078e00ff */
[----:B------:R-:W-:-:S03]  /*10f0*/  @!P0 IMAD.WIDE.U32 R12, R16, R25, R12 ;  /* 0x00000019100c8225 */ /* 0x000fc600078e000c */
[----:B0-----:R-:W-:-:S04]  /*1100*/  @!P0 LEA R10, P2, R12, R10, 0x2 ;  /* 0x0000000a0c0a8211 */ /* 0x001fc800078410ff */
[----:B------:R-:W-:Y:S01]  /*1110*/  @!P0 LEA.HI.X R11, R12, R11, R13, 0x2, P2 ;  /* 0x0000000b0c0b8211 */ /* 0x000fe200010f140d */
[----:B------:R-:W-:-:S06]  /*1120*/  HFMA2 R12, -RZ, RZ, 0, 0 ;  /* 0x00000000ff0c7431 */ /* 0x000fcc00000001ff */
[----:B------:R-:W3:Y:S01]  /*1130*/  @!P0 LDG.E.CONSTANT R12, desc[UR6][R10.64] ;  /* 0x000000060a0c8981 */ /* 0x000ee2000c1e9900 */
[----:B------:R-:W0:Y:S01]  /*1140*/  S2UR UR5, SR_CgaCtaId ;  /* 0x00000000000579c3 */ /* 0x000e220000008800 */
[----:B------:R-:W-:Y:S01]  /*1150*/  UMOV UR4, 0x400 ;  /* 0x0000040000047882 */ /* 0x000fe20000000000 */
[----:B------:R-:W-:Y:S01]  /*1160*/  IMAD R13, R5, 0x10, R9 ;  /* 0x00000010050d7824 */ /* 0x000fe200078e0209 */
[----:B------:R-:W-:Y:S01]  /*1170*/  ISETP.NE.AND P2, PT, R8, 0x1, PT ;  /* 0x000000010800780c */ /* 0x000fe20003f45270 */
[----:B0-----:R-:W-:-:S06]  /*1180*/  ULEA UR4, UR5, UR4, 0x18 ;  /* 0x0000000405047291 */ /* 0x001fcc000f8ec0ff */
[----:B------:R-:W-:-:S05]  /*1190*/  LEA R14, R13, UR4, 0x2 ;  /* 0x000000040d0e7c11 */ /* 0x000fca000f8e10ff */
[----:B---3--:R0:W-:Y:S01]  /*11a0*/  STS [R14], R12 ;  /* 0x0000000c0e007388 */ /* 0x0081e20000000800 */
[----:B------:R-:W-:Y:S05]  /*11b0*/  @!P2 BRA `(.L_x_13) ;  /* 0x000000000050a947 */ /* 0x000fea0003800000 */
[----:B------:R-:W1:Y:S01]  /*11c0*/  LDCU.64 UR4, c[0x0][0x380] ;  /* 0x00007000ff0477ac */ /* 0x000e620008000a00 */
[----:B0-----:R-:W-:Y:S01]  /*11d0*/  IADD3 R12, P2, PT, R9, R4, RZ ;  /* 0x00000004090c7210 */ /* 0x001fe20007f5e0ff */
[----:B------:R-:W-:Y:S01]  /*11e0*/  BSSY.RECONVERGENT B2, `(.L_x_14) ;  /* 0x0000008000027945 */ /* 0x000fe20003800200 */
[----:B------:R-:W-:-:S03]  /*11f0*/  IMAD.MOV.U32 R9, RZ, RZ, RZ ;  /* 0x000000ffff097224 */ /* 0x000fc600078e00ff */
[----:B------:R-:W-:Y:S02]  /*1200*/  IMAD.X R13, RZ, RZ, RZ, P2 ;  /* 0x000000ffff0d7224 */ /* 0x000fe400010e06ff */
[----:B------:R-:W-:-:S03]  /*1210*/  IMAD.WIDE.U32 R12, R16, R25, R12 ;  /* 0x00000019100c7225 */ /* 0x000fc600078e000c */
[----:B-1----:R-:W-:-:S04]  /*1220*/  LEA R10, P2, R12, UR4, 0x2 ;  /* 0x000000040c0a7c11 */ /* 0x002fc8000f8410ff */
[----:B------:R-:W-:Y:S01]  /*1230*/  LEA.HI.X R11, R12, UR5, R13, 0x2, P2 ;  /* 0x000000050c0b7c11 */ /* 0x000fe200090f140d */
[----:B------:R-:W-:Y:S08]  /*1240*/  @P0 BRA `(.L_x_15) ;  /* 0x0000000000040947 */ /* 0x000ff00003800000 */
[----:B------:R0:W5:Y:S02]  /*1250*/  LDG.E.CONSTANT R9, desc[UR6][R10.64+0x4] ;  /* 0x000004060a097981 */ /* 0x000164000c1e9900 */
.L_x_15:
[----:B------:R-:W-:Y:S05]  /*1260*/  BSYNC.RECONVERGENT B2 ;  /* 0x0000000000027941 */ /* 0x000fea0003800200 */
.L_x_14:
[----:B-----5:R1:W-:Y:S01]  /*1270*/  STS [R14+0x4], R9 ;  /* 0x000004090e007388 */ /* 0x0203e20000000800 */
[----:B------:R-:W-:-:S13]  /*1280*/  ISETP.NE.AND P2, PT, R8, 0x2, PT ;  /* 0x000000020800780c */ /* 0x000fda0003f45270 */
[----:B-1----:R-:W-:Y:S05]  /*1290*/  @!P2 BRA `(.L_x_13) ;  /* 0x000000000018a947 */ /* 0x002fea0003800000 */
[----:B------:R-:W-:Y:S01]  /*12a0*/  BSSY.RECONVERGENT B2, `(.L_x_16) ;  /* 0x0000004000027945 */ /* 0x000fe20003800200 */
[----:B------:R-:W-:-:S03]  /*12b0*/  IMAD.MOV.U32 R9, RZ, RZ, RZ ;  /* 0x000000ffff097224 */ /* 0x000fc600078e00ff */
[----:B------:R-:W-:Y:S05]  /*12c0*/  @P0 BRA `(.L_x_17) ;  /* 0x0000000000040947 */ /* 0x000fea0003800000 */
[----:B------:R1:W5:Y:S02]  /*12d0*/  LDG.E.CONSTANT R9, desc[UR6][R10.64+0x8] ;  /* 0x000008060a097981 */ /* 0x000364000c1e9900 */
.L_x_17:
[----:B------:R-:W-:Y:S05]  /*12e0*/  BSYNC.RECONVERGENT B2 ;  /* 0x0000000000027941 */ /* 0x000fea0003800200 */
.L_x_16:
[----:B-----5:R4:W-:Y:S02]  /*12f0*/  STS [R14+0x8], R9 ;  /* 0x000008090e007388 */ /* 0x0209e40000000800 */
.L_x_13:
[----:B------:R-:W-:Y:S05]  /*1300*/  BSYNC.RECONVERGENT B1 ;  /* 0x0000000000017941 */ /* 0x000fea0003800200 */
.L_x_12:
[----:B------:R-:W-:Y:S01]  /*1310*/  ISETP.NE.AND P0, PT, R30, RZ, PT ;  /* 0x000000ff1e00720c */ /* 0x000fe20003f05270 */
[----:B------:R-:W-:Y:S01]  /*1320*/  BSSY.RECONVERGENT B2, `(.L_x_18) ;  /* 0x00000cc000027945 */ /* 0x000fe20003800200 */
[----:B----4-:R-:W-:-:S11]  /*1330*/  IMAD.MOV.U32 R9, RZ, RZ, RZ ;  /* 0x000000ffff097224 */ /* 0x010fd600078e00ff */
[----:B------:R-:W-:Y:S05]  /*1340*/  @!P0 BRA `(.L_x_19) ;  /* 0x0000000c00248947 */ /* 0x000fea0003800000 */
[----:B------:R-:W-:Y:S01]  /*1350*/  LOP3.LUT R9, R15, 0x1c, RZ, 0xc0, !PT ;  /* 0x0000001c0f097812 */ /* 0x000fe200078ec0ff */
[----:B------:R-:W-:Y:S01]  /*1360*/  BSSY.RELIABLE B1, `(.L_x_20) ;  /* 0x00000a6000017945 */ /* 0x000fe20003800100 */
[----:B------:R-:W-:Y:S02]  /*1370*/  IMAD.MOV.U32 R18, RZ, RZ, RZ ;  /* 0x000000ffff127224 */ /* 0x000fe400078e00ff */
[----:B------:R-:W-:-:S13]  /*1380*/  ISETP.GT.AND P0, PT, R9, RZ, PT ;  /* 0x000000ff0900720c */ /* 0x000fda0003f04270 */
[----:B------:R-:W-:Y:S05]  /*1390*/  @!P0 BRA `(.L_x_21) ;  /* 0x0000000800888947 */ /* 0x000fea0003800000 */
[----:B01----:R-:W-:Y:S01]  /*13a0*/  IADD3 R10, PT, PT, R9, -R18, RZ ;  /* 0x80000012090a7210 */ /* 0x003fe20007ffe0ff */
[----:B------:R-:W-:Y:S01]  /*13b0*/  BSSY.RECONVERGENT B3, `(.L_x_22) ;  /* 0x000006a000037945 */ /* 0x000fe20003800200 */
[----:B------:R-:W-:Y:S02]  /*13c0*/  PLOP3.LUT P0, PT, PT, PT, PT, 0x80, 0x8 ;  /* 0x000000000008781c */ /* 0x000fe40003f0f070 */
[----:B------:R-:W-:-:S13]  /*13d0*/  ISETP.GT.AND P2, PT, R10, 0xc, PT ;  /* 0x0000000c0a00780c */ /* 0x000fda0003f44270 */
[----:B------:R-:W-:Y:S05]  /*13e0*/  @!P2 BRA `(.L_x_23) ;  /* 0x000000040098a947 */ /* 0x000fea0003800000 */
[----:B------:R-:W0:Y:S01]  /*13f0*/  LDCU UR4, c[0x0][0x398] ;  /* 0x00007300ff0477ac */ /* 0x000e220008000800 */
[----:B--2---:R-:W-:Y:S01]  /*1400*/  IMAD R10, R0, 0x40, R7 ;  /* 0x00000040000a7824 */ /* 0x004fe200078e0207 */
[----:B------:R-:W-:Y:S01]  /*1410*/  PLOP3.LUT P0, PT, PT, PT, PT, 0x8, 0x80 ;  /* 0x000000000080781c */ /* 0x000fe20003f0e170 */
[----:B------:R-:W-:-:S03]  /*1420*/  VIADD R11, R9, 0xfffffff4 ;  /* 0xfffffff4090b7836 */ /* 0x000fc60000000000 */
[----:B0-----:R-:W-:-:S13]  /*1430*/  ISETP.GE.AND P2, PT, R10, UR4, PT ;  /* 0x000000040a007c0c */ /* 0x001fda000bf46270 */
.L_x_24:
[----:B0-----:R-:W0:Y:S01]  /*1440*/  LDCU UR4, c[0x0][0x39c] ;  /* 0x00007380ff0477ac */ /* 0x001e220008000800 */
[----:B------:R-:W-:Y:S02]  /*1450*/  IMAD.IADD R12, R18, 0x1, R4 ;  /* 0x00000001120c7824 */ /* 0x000fe400078e0204 */
[----:B------:R-:W-:Y:S02]  /*1460*/  HFMA2 R30, -RZ, RZ, 0, 0 ;  /* 0x00000000ff1e7431 */ /* 0x000fe400000001ff */
[----:B------:R-:W-:Y:S01]  /*1470*/  IMAD.MOV.U32 R13, RZ, RZ, RZ ;  /* 0x000000ffff0d7224 */ /* 0x000fe200078e00ff */
[----:B------:R-:W1:Y:S01]  /*1480*/  LDCU.64 UR8, c[0x0][0x388] ;  /* 0x00007100ff0877ac */ /* 0x000e620008000a00 */
[----:B------:R-:W-:Y:S01]  /*1490*/  IMAD.MOV.U32 R20, RZ, RZ, RZ ;  /* 0x000000ffff147224 */ /* 0x000fe200078e00ff */
[----:B------:R-:W-:Y:S01]  /*14a0*/  CS2R R28, SRZ ;  /* 0x00000000001c7805 */ /* 0x000fe2000001ff00 */
[----:B------:R-:W2:Y:S01]  /*14b0*/  LDCU UR5, c[0x0][0x398] ;  /* 0x00007300ff0577ac */ /* 0x000ea20008000800 */
[----:B0-----:R-:W-:-:S04]  /*14c0*/  IMAD.U32 R25, RZ, RZ, UR4 ;  /* 0x00000004ff197e24 */ /* 0x001fc8000f8e00ff */
[----:B------:R-:W-:-:S04]  /*14d0*/  IMAD.WIDE.U32 R14, R10, R25, R12 ;  /* 0x000000190a0e7225 */ /* 0x000fc800078e000c */
[----:B------:R-:W-:Y:S01]  /*14e0*/  @!P2 IMAD.WIDE.U32 R12, R10, UR4, R12 ;  /* 0x000000040a0cac25 */ /* 0x000fe2000f8e000c */
[----:B-1----:R-:W-:-:S04]  /*14f0*/  LEA R26, P3, R14, UR8, 0x2 ;  /* 0x000000080e1a7c11 */ /* 0x002fc8000f8610ff */
[----:B------:R-:W-:Y:S02]  /*1500*/  LEA.HI.X R27, R14, UR9, R15, 0x2, P3 ;  /* 0x000000090e1b7c11 */ /* 0x000fe400098f140f */
[C---:B------:R-:W-:Y:S02]  /*1510*/  @!P2 LEA R22, P3, R12.reuse, UR8, 0x2 ;  /* 0x000000080c16ac11 */ /* 0x040fe4000f8610ff */
[----:B------:R-:W-:Y:S01]  /*1520*/  CS2R R34, SRZ ;  /* 0x0000000000227805 */ /* 0x000fe2000001ff00 */
[----:B------:R-:W4:Y:S01]  /*1530*/  @!P2 LDG.E.CONSTANT R20, desc[UR6][R26.64+0x4] ;  /* 0x000004061a14a981 */ /* 0x000f22000c1e9900 */
[----:B------:R-:W-:-:S03]  /*1540*/  @!P2 LEA.HI.X R23, R12, UR9, R13, 0x2, P3 ;  /* 0x000000090c17ac11 */ /* 0x000fc600098f140d */
[----:B------:R-:W5:Y:S04]  /*1550*/  @!P2 LDG.E.CONSTANT R29, desc[UR6][R26.64+0x8] ;  /* 0x000008061a1da981 */ /* 0x000f68000c1e9900 */
[----:B------:R0:W3:Y:S04]  /*1560*/  @!P2 LDG.E.CONSTANT R35, desc[UR6][R22.64] ;  /* 0x000000061623a981 */ /* 0x0000e8000c1e9900 */
[----:B------:R1:W5:Y:S01]  /*1570*/  @!P2 LDG.E.CONSTANT R30, desc[UR6][R26.64+0xc] ;  /* 0x00000c061a1ea981 */ /* 0x000362000c1e9900 */
[----:B--2---:R-:W-:Y:S01]  /*1580*/  ISETP.GE.AND P3, PT, R10, UR5, PT ;  /* 0x000000050a007c0c */ /* 0x004fe2000bf66270 */
[----:B------:R-:W2:Y:S01]  /*1590*/  S2UR UR5, SR_CgaCtaId ;  /* 0x00000000000579c3 */ /* 0x000ea20000008800 */
[----:B------:R-:W-:-:S02]  /*15a0*/  VIADD R33, R18, 0x4 ;  /* 0x0000000412217836 */ /* 0x000fc40000000000 */
[----:B------:R-:W-:Y:S02]  /*15b0*/  IMAD.MOV.U32 R13, RZ, RZ, RZ ;  /* 0x000000ffff0d7224 */ /* 0x000fe400078e00ff */
[----:B------:R-:W-:-:S07]  /*15c0*/  IMAD.IADD R12, R33, 0x1, R4 ;  /* 0x00000001210c7824 */ /* 0x000fce00078e0204 */
[----:B------:R-:W-:-:S04]  /*15d0*/  @!P3 IMAD.WIDE.U32 R14, R10, R25, R12 ;  /* 0x000000190a0eb225 */ /* 0x000fc800078e000c */
[----:B------:R-:W-:Y:S01]  /*15e0*/  IMAD.WIDE.U32 R12, R10, R25, R12 ;  /* 0x000000190a0c7225 */ /* 0x000fe200078e000c */
[----:B------:R-:W-:Y:S01]  /*15f0*/  @!P3 LEA R16, P4, R14, UR8, 0x2 ;  /* 0x000000080e10bc11 */ /* 0x000fe2000f8810ff */
[----:B------:R-:W-:-:S03]  /*1600*/  UMOV UR4, 0x400 ;  /* 0x0000040000047882 */ /* 0x000fc60000000000 */
[----:B------:R-:W-:Y:S02]  /*1610*/  @!P3 LEA.HI.X R17, R14, UR9, R15, 0x2, P4 ;  /* 0x000000090e11bc11 */ /* 0x000fe4000a0f140f */
[----:B------:R-:W-:Y:S01]  /*1620*/  LEA R14, P4, R12, UR8, 0x2 ;  /* 0x000000080c0e7c11 */ /* 0x000fe2000f8810ff */
[----:B--2---:R-:W-:Y:S01]  /*1630*/  ULEA UR4, UR5, UR4, 0x18 ;  /* 0x0000000405047291 */ /* 0x004fe2000f8ec0ff */
[----:B0-----:R-:W-:Y:S01]  /*1640*/  VIADD R22, R18, 0x8 ;  /* 0x0000000812167836 */ /* 0x001fe20000000000 */
[----:B-1----:R-:W-:Y:S02]  /*1650*/  CS2R R26, SRZ ;  /* 0x00000000001a7805 */ /* 0x002fe4000001ff00 */
[----:B------:R-:W-:Y:S01]  /*1660*/  LEA.HI.X R15, R12, UR9, R13, 0x2, P4 ;  /* 0x000000090c0f7c11 */ /* 0x000fe2000a0f140d */
[C---:B------:R-:W-:Y:S01]  /*1670*/  IMAD R12, R7.reuse, 0x10, R18 ;  /* 0x00000010070c7824 */ /* 0x040fe200078e0212 */
[----:B------:R-:W-:Y:S01]  /*1680*/  MOV R13, RZ ;  /* 0x000000ff000d7202 */ /* 0x000fe20000000f00 */
[----:B------:R-:W2:Y:S03]  /*1690*/  @!P3 LDG.E.CONSTANT R34, desc[UR6][R16.64] ;  /* 0x000000061022b981 */ /* 0x000ea6000c1e9900 */
[----:B------:R-:W-:Y:S01]  /*16a0*/  LEA R36, R12, UR4, 0x2 ;  /* 0x000000040c247c11 */ /* 0x000fe2000f8e10ff */
[----:B------:R-:W-:Y:S01]  /*16b0*/  IMAD.IADD R12, R22, 0x1, R4 ;  /* 0x00000001160c7824 */ /* 0x000fe200078e0204 */
[----:B------:R-:W2:Y:S04]  /*16c0*/  @!P3 LDG.E.CONSTANT R27, desc[UR6][R14.64+0x4] ;  /* 0x000004060e1bb981 */ /* 0x000ea8000c1e9900 */
[----:B------:R-:W2:Y:S04]  /*16d0*/  @!P3 LDG.E.CONSTANT R28, desc[UR6][R14.64+0x8] ;  /* 0x000008060e1cb981 */ /* 0x000ea8000c1e9900 */
[----:B------:R0:W2:Y:S01]  /*16e0*/  @!P3 LDG.E.CONSTANT R26, desc[UR6][R14.64+0xc] ;  /* 0x00000c060e1ab981 */ /* 0x0000a2000c1e9900 */
[----:B------:R-:W-:-:S02]  /*16f0*/  IMAD R33, R7, 0x10, R33 ;  /* 0x0000001007217824 */ /* 0x000fc400078e0221 */
[----:B0-----:R-:W-:-:S04]  /*1700*/  @!P3 IMAD.WIDE.U32 R14, R10, R25, R12 ;  /* 0x000000190a0eb225 */ /* 0x001fc800078e000c */
[----:B------:R-:W-:Y:S01]  /*1710*/  IMAD.WIDE.U32 R12, R10, R25, R12 ;  /* 0x000000190a0c7225 */ /* 0x000fe200078e000c */
[----:B------:R-:W-:-:S04]  /*1720*/  @!P3 LEA R16, P4, R14, UR8, 0x2 ;  /* 0x000000080e10bc11 */ /* 0x000fc8000f8810ff */
[----:B------:R-:W-:Y:S01]  /*1730*/  @!P3 LEA.HI.X R17, R14, UR9, R15, 0x2, P4 ;  /* 0x000000090e11bc11 */ /* 0x000fe2000a0f140f */
[----:B------:R-:W-:-:S06]  /*1740*/  IMAD.MOV.U32 R23, RZ, RZ, RZ ;  /* 0x000000ffff177224 */ /* 0x000fcc00078e00ff */
[----:B------:R0:W2:Y:S04]  /*1750*/  @!P3 LDG.E.CONSTANT R23, desc[UR6][R16.64] ;  /* 0x000000061017b981 */ /* 0x0000a8000c1e9900 */
[----:B----4-:R1:W-:Y:S04]  /*1760*/  STS [R36+0x1004], R20 ;  /* 0x0010041424007388 */ /* 0x0103e80000000800 */
[----:B---3--:R3:W-:Y:S01]  /*1770*/  STS [R36+0x1000], R35 ;  /* 0x0010002324007388 */ /* 0x0087e20000000800 */
[----:B-1----:R-:W-:-:S04]  /*1780*/  LEA R20, P4, R12, UR8, 0x2 ;  /* 0x000000080c147c11 */ /* 0x002fc8000f8810ff */
[----:B------:R-:W-:Y:S02]  /*1790*/  LEA.HI.X R21, R12, UR9, R13, 0x2, P4 ;  /* 0x000000090c157c11 */ /* 0x000fe4000a0f140d */
[----:B---3--:R-:W-:Y:S01]  /*17a0*/  LEA R35, R33, UR4, 0x2 ;  /* 0x0000000421237c11 */ /* 0x008fe2000f8e10ff */
[----:B------:R-:W-:Y:S02]  /*17b0*/  VIADD R33, R18, 0xc ;  /* 0x0000000c12217836 */ /* 0x000fe40000000000 */
[----:B------:R-:W-:Y:S02]  /*17c0*/  IMAD.MOV.U32 R13, RZ, RZ, RZ ;  /* 0x000000ffff0d7224 */ /* 0x000fe400078e00ff */
[----:B------:R-:W-:-:S04]  /*17d0*/  IMAD.IADD R12, R33, 0x1, R4 ;  /* 0x00000001210c7824 */ /* 0x000fc800078e0204 */
[----:B------:R-:W-:-:S04]  /*17e0*/  @!P3 IMAD.WIDE.U32 R14, R10, R25, R12 ;  /* 0x000000190a0eb225 */ /* 0x000fc800078e000c */
[----:B------:R-:W-:Y:S01]  /*17f0*/  IMAD.WIDE.U32 R12, R10, R25, R12 ;  /* 0x000000190a0c7225 */ /* 0x000fe200078e000c */
[C---:B0-----:R-:W-:Y:S01]  /*1800*/  @!P3 LEA R16, P4, R14.reuse, UR8, 0x2 ;  /* 0x000000080e10bc11 */ /* 0x041fe2000f8810ff */
[----:B-----5:R0:W-:Y:S03]  /*1810*/  STS [R36+0x1008], R29 ;  /* 0x0010081d24007388 */ /* 0x0201e60000000800 */
[----:B------:R-:W-:Y:S01]  /*1820*/  @!P3 LEA.HI.X R17, R14, UR9, R15, 0x2, P4 ;  /* 0x000000090e11bc11 */ /* 0x000fe2000a0f140f */
[----:B------:R1:W-:Y:S01]  /*1830*/  STS [R36+0x100c], R30 ;  /* 0x00100c1e24007388 */ /* 0x0003e20000000800 */
[----:B------:R-:W-:Y:S01]  /*1840*/  LEA R14, P4, R12, UR8, 0x2 ;  /* 0x000000080c0e7c11 */ /* 0x000fe2000f8810ff */
[----:B0-----:R-:W-:-:S03]  /*1850*/  IMAD.MOV.U32 R29, RZ, RZ, RZ ;  /* 0x000000ffff1d7224 */ /* 0x001fc600078e00ff */
[----:B------:R-:W-:Y:S02]  /*1860*/  LEA.HI.X R15, R12, UR9, R13, 0x2, P4 ;  /* 0x000000090c0f7c11 */ /* 0x000fe4000a0f140d */
[----:B-1----:R-:W-:Y:S01]  /*1870*/  CS2R R30, SRZ ;  /* 0x00000000001e7805 */ /* 0x002fe2000001ff00 */
[----:B------:R-:W-:Y:S01]  /*1880*/  HFMA2 R12, -RZ, RZ, 0, 0 ;  /* 0x00000000ff0c7431 */ /* 0x000fe200000001ff */
[----:B------:R-:W3:Y:S01]  /*1890*/  @!P3 LDG.E.CONSTANT R29, desc[UR6][R20.64+0x4] ;  /* 0x00000406141db981 */ /* 0x000ee2000c1e9900 */
[----:B------:R-:W-:-:S03]  /*18a0*/  IMAD.MOV.U32 R13, RZ, RZ, RZ ;  /* 0x000000ffff0d7224 */ /* 0x000fc600078e00ff */
[----:B------:R-:W4:Y:S04]  /*18b0*/  @!P3 LDG.E.CONSTANT R30, desc[UR6][R20.64+0x8] ;  /* 0x00000806141eb981 */ /* 0x000f28000c1e9900 */
[----:B------:R0:W5:Y:S04]  /*18c0*/  @!P3 LDG.E.CONSTANT R31, desc[UR6][R20.64+0xc] ;  /* 0x00000c06141fb981 */ /* 0x000168000c1e9900 */
[----:B------:R-:W5:Y:S04]  /*18d0*/  @!P3 LDG.E.CONSTANT R12, desc[UR6][R14.64+0x4] ;  /* 0x000004060e0cb981 */ /* 0x000f68000c1e9900 */
[----:B------:R-:W5:Y:S01]  /*18e0*/  @!P3 LDG.E.CONSTANT R13, desc[UR6][R14.64+0x8] ;  /* 0x000008060e0db981 */ /* 0x000f62000c1e9900 */
[----:B0-----:R-:W-:-:S06]  /*18f0*/  CS2R R20, SRZ ;  /* 0x0000000000147805 */ /* 0x001fcc000001ff00 */
[----:B------:R-:W5:Y:S04]  /*1900*/  @!P3 LDG.E.CONSTANT R20, desc[UR6][R16.64] ;  /* 0x000000061014b981 */ /* 0x000f68000c1e9900 */
[----:B------:R-:W5:Y:S01]  /*1910*/  @!P3 LDG.E.CONSTANT R21, desc[UR6][R14.64+0xc] ;  /* 0x00000c060e15b981 */ /* 0x000f62000c1e9900 */
[C---:B------:R-:W-:Y:S02]  /*1920*/  IMAD R22, R7.reuse, 0x10, R22 ;  /* 0x0000001007167824 */ /* 0x040fe400078e0216 */
[----:B------:R-:W-:-:S03]  /*1930*/  IMAD R33, R7, 0x10, R33 ;  /* 0x0000001007217824 */ /* 0x000fc600078e0221 */
[----:B------:R-:W-:Y:S02]  /*1940*/  LEA R22, R22, UR4, 0x2 ;  /* 0x0000000416167c11 */ /* 0x000fe4000f8e10ff */
[----:B------:R-:W-:Y:S01]  /*1950*/  LEA R33, R33, UR4, 0x2 ;  /* 0x0000000421217c11 */ /* 0x000fe2000f8e10ff */
[----:B--2---:R0:W-:Y:S01]  /*1960*/  STS [R35+0x1000], R34 ;  /* 0x0010002223007388 */ /* 0x0041e20000000800 */
[----:B------:R-:W-:-:S03]  /*1970*/  VIADD R18, R18, 0x10 ;  /* 0x0000001012127836 */ /* 0x000fc60000000000 */
[----:B------:R0:W-:Y:S04]  /*1980*/  STS [R35+0x1004], R27 ;  /* 0x0010041b23007388 */ /* 0x0001e80000000800 */
[----:B------:R0:W-:Y:S04]  /*1990*/  STS [R35+0x1008], R28 ;  /* 0x0010081c23007388 */ /* 0x0001e80000000800 */
[----:B------:R0:W-:Y:S04]  /*19a0*/  STS [R35+0x100c], R26 ;  /* 0x00100c1a23007388 */ /* 0x0001e80000000800 */
[----:B------:R0:W-:Y:S01]  /*19b0*/  STS [R22+0x1000], R23 ;  /* 0x0010001716007388 */ /* 0x0001e20000000800 */
[----:B------:R-:W-:-:S03]  /*19c0*/  ISETP.GE.AND P3, PT, R18, R11, PT ;  /* 0x0000000b1200720c */ /* 0x000fc60003f66270 */
[----:B---3--:R0:W-:Y:S04]  /*19d0*/  STS [R22+0x1004], R29 ;  /* 0x0010041d16007388 */ /* 0x0081e80000000800 */
[----:B----4-:R0:W-:Y:S04]  /*19e0*/  STS [R22+0x1008], R30 ;  /* 0x0010081e16007388 */ /* 0x0101e80000000800 */
[----:B-----5:R0:W-:Y:S04]  /*19f0*/  STS [R22+0x100c], R31 ;  /* 0x00100c1f16007388 */ /* 0x0201e80000000800 */
[----:B------:R0:W-:Y:S04]  /*1a00*/  STS [R33+0x1004], R12 ;  /* 0x0010040c21007388 */ /* 0x0001e80000000800 */
[----:B------:R0:W-:Y:S04]  /*1a10*/  STS [R33+0x1008], R13 ;  /* 0x0010080d21007388 */ /* 0x0001e80000000800 */
[----:B------:R0:W-:Y:S04]  /*1a20*/  STS [R33+0x1000], R20 ;  /* 0x0010001421007388 */ /* 0x0001e80000000800 */
[----:B------:R0:W-:Y:S01]  /*1a30*/  STS [R33+0x100c], R21 ;  /* 0x00100c1521007388 */ /* 0x0001e20000000800 */
[----:B------:R-:W-:Y:S05]  /*1a40*/  @!P3 BRA `(.L_x_24) ;  /* 0xfffffff8007cb947 */ /* 0x000fea000383ffff */
.L_x_23:
[----:B------:R-:W-:Y:S05]  /*1a50*/  BSYNC.RECONVERGENT B3 ;  /* 0x0000000000037941 */ /* 0x000fea0003800200 */
.L_x_22:
[----:B------:R-:W-:Y:S01]  /*1a60*/  IMAD.IADD R10, R9, 0x1, -R18 ;  /* 0x00000001090a7824 */ /* 0x000fe200078e0a12 */
[----:B------:R-:W-:Y:S04]  /*1a70*/  BSSY.RECONVERGENT B3, `(.L_x_25) ;  /* 0x0000031000037945 */ /* 0x000fe80003800200 */
[----:B------:R-:W-:-:S13]  /*1a80*/  ISETP.GT.AND P2, PT, R10, 0x4, PT ;  /* 0x000000040a00780c */ /* 0x000fda0003f44270 */
[----:B------:R-:W-:Y:S05]  /*1a90*/  @!P2 BRA `(.L_x_26) ;  /* 0x0000000000b8a947 */ /* 0x000fea0003800000 */
[----:B------:R-:W1:Y:S01]  /*1aa0*/  LDCU UR4, c[0x0][0x398] ;  /* 0x00007300ff0477ac */ /* 0x000e620008000800 */
[C---:B0-----:R-:W-:Y:S01]  /*1ab0*/  VIADD R20, R18.reuse, 0x4 ;  /* 0x0000000412147836 */ /* 0x041fe20000000000 */
[----:B------:R-:W-:Y:S01]  /*1ac0*/  IADD3 R10, PT, PT, R18, R4, RZ ;  /* 0x00000004120a7210 */ /* 0x000fe20007ffe0ff */
[----:B--2---:R-:W-:Y:S01]  /*1ad0*/  IMAD R14, R0, 0x40, R7 ;  /* 0x00000040000e7824 */ /* 0x004fe200078e0207 */
[----:B------:R-:W0:Y:S01]  /*1ae0*/  LDCU.64 UR8, c[0x0][0x388] ;  /* 0x00007100ff0877ac */ /* 0x000e220008000a00 */
[----:B------:R-:W-:Y:S02]  /*1af0*/  IMAD.IADD R12, R20, 0x1, R4 ;  /* 0x00000001140c7824 */ /* 0x000fe400078e0204 */
[----:B------:R-:W-:Y:S02]  /*1b00*/  IMAD.MOV.U32 R11, RZ, RZ, RZ ;  /* 0x000000ffff0b7224 */ /* 0x000fe400078e00ff */
[----:B------:R-:W-:Y:S02]  /*1b10*/  IMAD.MOV.U32 R13, RZ, RZ, RZ ;  /* 0x000000ffff0d7224 */ /* 0x000fe400078e00ff */
[----:B------:R-:W-:-:S04]  /*1b20*/  IMAD.WIDE.U32 R10, R14, R25, R10 ;  /* 0x000000190e0a7225 */ /* 0x000fc800078e000a */
[C---:B------:R-:W-:Y:S01]  /*1b30*/  IMAD.WIDE.U32 R12, R14.reuse, R25, R12 ;  /* 0x000000190e0c7225 */ /* 0x040fe200078e000c */
[----:B-1----:R-:W-:-:S03]  /*1b40*/  ISETP.GE.AND P3, PT, R14, UR4, PT ;  /* 0x000000040e007c0c */ /* 0x002fc6000bf66270 */
[----:B------:R-:W-:Y:S01]  /*1b50*/  IMAD.MOV.U32 R21, RZ, RZ, RZ ;  /* 0x000000ffff157224 */ /* 0x000fe200078e00ff */
[----:B0-----:R-:W-:Y:S02]  /*1b60*/  LEA R14, P0, R10, UR8, 0x2 ;  /* 0x000000080a0e7c11 */ /* 0x001fe4000f8010ff */
[----:B------:R-:W-:Y:S02]  /*1b70*/  LEA R16, P2, R12, UR8, 0x2 ;  /* 0x000000080c107c11 */ /* 0x000fe4000f8410ff */
[----:B------:R-:W-:Y:S01]  /*1b80*/  LEA.HI.X R15, R10, UR9, R11, 0x2, P0 ;  /* 0x000000090a0f7c11 */ /* 0x000fe200080f140b */
[----:B------:R-:W-:Y:S01]  /*1b90*/  IMAD.MOV.U32 R11, RZ, RZ, RZ ;  /* 0x000000ffff0b7224 */ /* 0x000fe200078e00ff */
[----:B------:R-:W-:Y:S01]  /*1ba0*/  LEA.HI.X R17, R12, UR9, R13, 0x2, P2 ;  /* 0x000000090c117c11 */ /* 0x000fe200090f140d */
[----:B------:R-:W-:Y:S01]  /*1bb0*/  IMAD.MOV.U32 R12, RZ, RZ, RZ ;  /* 0x000000ffff0c7224 */ /* 0x000fe200078e00ff */
[----:B------:R-:W-:Y:S02]  /*1bc0*/  MOV R13, RZ ;  /* 0x000000ff000d7202 */ /* 0x000fe40000000f00 */
[----:B------:R-:W-:-:S02]  /*1bd0*/  CS2R R22, SRZ ;  /* 0x0000000000167805 */ /* 0x000fc4000001ff00 */
[----:B------:R-:W-:Y:S01]  /*1be0*/  CS2R R26, SRZ ;  /* 0x00000000001a7805 */ /* 0x000fe2000001ff00 */
[----:B------:R-:W2:Y:S04]  /*1bf0*/  @!P3 LDG.E.CONSTANT R11, desc[UR6][R14.64] ;  /* 0x000000060e0bb981 */ /* 0x000ea8000c1e9900 */
[----:B------:R-:W4:Y:S04]  /*1c00*/  @!P3 LDG.E.CONSTANT R12, desc[UR6][R14.64+0x4] ;  /* 0x000004060e0cb981 */ /* 0x000f28000c1e9900 */
[----:B------:R-:W5:Y:S04]  /*1c10*/  @!P3 LDG.E.CONSTANT R13, desc[UR6][R14.64+0x8] ;  /* 0x000008060e0db981 */ /* 0x000f68000c1e9900 */
[----:B------:R0:W3:Y:S04]  /*1c20*/  @!P3 LDG.E.CONSTANT R21, desc[UR6][R14.64+0xc] ;  /* 0x00000c060e15b981 */ /* 0x0000e8000c1e9900 */
[----:B------:R-:W3:Y:S04]  /*1c30*/  @!P3 LDG.E.CONSTANT R22, desc[UR6][R16.64] ;  /* 0x000000061016b981 */ /* 0x000ee8000c1e9900 */
[----:B------:R-:W3:Y:S04]  /*1c40*/  @!P3 LDG.E.CONSTANT R23, desc[UR6][R16.64+0x4] ;  /* 0x000004061017b981 */ /* 0x000ee8000c1e9900 */
[----:B------:R-:W3:Y:S04]  /*1c50*/  @!P3 LDG.E.CONSTANT R26, desc[UR6][R16.64+0x8] ;  /* 0x00000806101ab981 */ /* 0x000ee8000c1e9900 */
[----:B------:R-:W3:Y:S01]  /*1c60*/  @!P3 LDG.E.CONSTANT R27, desc[UR6][R16.64+0xc] ;  /* 0x00000c06101bb981 */ /* 0x000ee2000c1e9900 */
[----:B------:R-:W1:Y:S01]  /*1c70*/  S2UR UR5, SR_CgaCtaId ;  /* 0x00000000000579c3 */ /* 0x000e620000008800 */
[----:B------:R-:W-:Y:S01]  /*1c80*/  UMOV UR4, 0x400 ;  /* 0x0000040000047882 */ /* 0x000fe20000000000 */
[C---:B------:R-:W-:Y:S01]  /*1c90*/  IMAD R18, R7.reuse, 0x10, R18 ;  /* 0x0000001007127824 */ /* 0x040fe200078e0212 */
[----:B------:R-:W-:Y:S01]  /*1ca0*/  PLOP3.LUT P0, PT, PT, PT, PT, 0x8, 0x80 ;  /* 0x000000000080781c */ /* 0x000fe20003f0e170 */
[----:B------:R-:W-:Y:S01]  /*1cb0*/  IMAD R10, R7, 0x10, R20 ;  /* 0x00000010070a7824 */ /* 0x000fe200078e0214 */
[----:B-1----:R-:W-:-:S06]  /*1cc0*/  ULEA UR4, UR5, UR4, 0x18 ;  /* 0x0000000405047291 */ /* 0x002fcc000f8ec0ff */
[----:B0-----:R-:W-:Y:S01]  /*1cd0*/  LEA R14, R18, UR4, 0x2 ;  /* 0x00000004120e7c11 */ /* 0x001fe2000f8e10ff */
[----:B------:R-:W-:Y:S01]  /*1ce0*/  VIADD R18, R20, 0x4 ;  /* 0x0000000414127836 */ /* 0x000fe20000000000 */
[----:B------:R-:W-:-:S03]  /*1cf0*/  LEA R10, R10, UR4, 0x2 ;  /* 0x000000040a0a7c11 */ /* 0x000fc6000f8e10ff */
[----:B--2---:R1:W-:Y:S04]  /*1d00*/  STS [R14+0x1000], R11 ;  /* 0x0010000b0e007388 */ /* 0x0043e80000000800 */
[----:B----4-:R1:W-:Y:S04]  /*1d10*/  STS [R14+0x1004], R12 ;  /* 0x0010040c0e007388 */ /* 0x0103e80000000800 */
[----:B-----5:R1:W-:Y:S04]  /*1d20*/  STS [R14+0x1008], R13 ;  /* 0x0010080d0e007388 */ /* 0x0203e80000000800 */
[----:B---3--:R1:W-:Y:S04]  /*1d30*/  STS [R14+0x100c], R21 ;  /* 0x00100c150e007388 */ /* 0x0083e80000000800 */
[----:B------:R1:W-:Y:S04]  /*1d40*/  STS [R10+0x1000], R22 ;  /* 0x001000160a007388 */ /* 0x0003e80000000800 */
[----:B------:R1:W-:Y:S04]  /*1d50*/  STS [R10+0x1004], R23 ;  /* 0x001004170a007388 */ /* 0x0003e80000000800 */
[----:B------:R1:W-:Y:S04]  /*1d60*/  STS [R10+0x1008], R26 ;  /* 0x0010081a0a007388 */ /* 0x0003e80000000800 */
[----:B------:R1:W-:Y:S02]  /*1d70*/  STS [R10+0x100c], R27 ;  /* 0x00100c1b0a007388 */ /* 0x0003e40000000800 */
.L_x_26:
[----:B------:R-:W-:Y:S05]  /*1d80*/  BSYNC.RECONVERGENT B3 ;  /* 0x0000000000037941 */ /* 0x000fea0003800200 */
.L_x_25:
[----:B------:R-:W-:-:S13]  /*1d90*/  ISETP.NE.OR P0, PT, R18, R9, P0 ;  /* 0x000000091200720c */ /* 0x000fda0000705670 */
[----:B------:R-:W-:Y:S05]  /*1da0*/  @!P0 BREAK.RELIABLE B1 ;  /* 0x0000000000018942 */ /* 0x000fea0003800100 */
[----:B------:R-:W-:Y:S05]  /*1db0*/  @!P0 BRA `(.L_x_19) ;  /* 0x0000000000888947 */ /* 0x000fea0003800000 */
.L_x_21:
[----:B------:R-:W-:Y:S05]  /*1dc0*/  BSYNC.RELIABLE B1 ;  /* 0x0000000000017941 */ /* 0x000fea0003800100 */
.L_x_20:
[----:B------:R-:W4:Y:S01]  /*1dd0*/  LDCU UR4, c[0x0][0x398] ;  /* 0x00007300ff0477ac */ /* 0x000f220008000800 */
[----:B012---:R-:W-:-:S05]  /*1de0*/  IMAD R21, R0, 0x40, R7 ;  /* 0x0000004000157824 */ /* 0x007fca00078e0207 */
[----:B----4-:R-:W-:-:S13]  /*1df0*/  ISETP.GE.AND P2, PT, R21, UR4, PT ;  /* 0x0000000415007c0c */ /* 0x010fda000bf46270 */
.L_x_27:
[----:B0-----:R-:W0:Y:S01]  /*1e00*/  LDCU UR4, c[0x0][0x39c] ;  /* 0x00007380ff0477ac */ /* 0x001e220008000800 */
[----:B------:R-:W-:Y:S02]  /*1e10*/  IMAD.IADD R14, R18, 0x1, R4 ;  /* 0x00000001120e7824 */ /* 0x000fe400078e0204 */
[----:B------:R-:W-:Y:S01]  /*1e20*/  IMAD.MOV.U32 R15, RZ, RZ, RZ ;  /* 0x000000ffff0f7224 */ /* 0x000fe200078e00ff */
[----:B------:R-:W1:Y:S01]  /*1e30*/  LDCU.64 UR8, c[0x0][0x388] ;  /* 0x00007100ff0877ac */ /* 0x000e620008000a00 */
[----:B------:R-:W-:Y:S01]  /*1e40*/  IMAD.MOV.U32 R20, RZ, RZ, RZ ;  /* 0x000000ffff147224 */ /* 0x000fe200078e00ff */
[----:B0-----:R-:W-:Y:S01]  /*1e50*/  MOV R25, UR4 ;  /* 0x0000000400197c02 */ /* 0x001fe20008000f00 */
[----:B------:R-:W-:-:S04]  /*1e60*/  @!P2 IMAD.WIDE.U32 R16, R21, UR4, R14 ;  /* 0x000000041510ac25 */ /* 0x000fc8000f8e000e */
[----:B------:R-:W-:Y:S01]  /*1e70*/  IMAD.WIDE.U32 R14, R21, R25, R14 ;  /* 0x00000019150e7225 */ /* 0x000fe200078e000e */
[----:B-1----:R-:W-:Y:S02]  /*1e80*/  @!P2 LEA R12, P0, R16, UR8, 0x2 ;  /* 0x00000008100cac11 */ /* 0x002fe4000f8010ff */
[----:B------:R-:W-:Y:S02]  /*1e90*/  LEA R10, P3, R14, UR8, 0x2 ;  /* 0x000000080e0a7c11 */ /* 0x000fe4000f8610ff */
[----:B------:R-:W-:Y:S02]  /*1ea0*/  @!P2 LEA.HI.X R13, R16, UR9, R17, 0x2, P0 ;  /* 0x00000009100dac11 */ /* 0x000fe400080f1411 */
[----:B------:R-:W-:Y:S02]  /*1eb0*/  CS2R R16, SRZ ;  /* 0x0000000000107805 */ /* 0x000fe4000001ff00 */
[----:B------:R-:W-:Y:S01]  /*1ec0*/  LEA.HI.X R11, R14, UR9, R15, 0x2, P3 ;  /* 0x000000090e0b7c11 */ /* 0x000fe200098f140f */
[----:B------:R-:W-:Y:S01]  /*1ed0*/  IMAD.MOV.U32 R15, RZ, RZ, RZ ;  /* 0x000000ffff0f7224 */ /* 0x000fe200078e00ff */
[----:B------:R-:W2:Y:S05]  /*1ee0*/  @!P2 LDG.E.CONSTANT R20, desc[UR6][R12.64] ;  /* 0x000000060c14a981 */ /* 0x000eaa000c1e9900 */
[----:B------:R-:W4:Y:S04]  /*1ef0*/  @!P2 LDG.E.CONSTANT R15, desc[UR6][R10.64+0x4] ;  /* 0x000004060a0fa981 */ /* 0x000f28000c1e9900 */
[----:B------:R-:W5:Y:S04]  /*1f00*/  @!P2 LDG.E.CONSTANT R16, desc[UR6][R10.64+0x8] ;  /* 0x000008060a10a981 */ /* 0x000f68000c1e9900 */
[----:B------:R-:W3:Y:S01]  /*1f10*/  @!P2 LDG.E.CONSTANT R17, desc[UR6][R10.64+0xc] ;  /* 0x00000c060a11a981 */ /* 0x000ee2000c1e9900 */
[----:B------:R-:W0:Y:S01]  /*1f20*/  S2UR UR5, SR_CgaCtaId ;  /* 0x00000000000579c3 */ /* 0x000e220000008800 */
[----:B------:R-:W-:Y:S01]  /*1f30*/  UMOV UR4, 0x400 ;  /* 0x0000040000047882 */ /* 0x000fe20000000000 */
[----:B------:R-:W-:-:S02]  /*1f40*/  IMAD R14, R7, 0x10, R18 ;  /* 0x00000010070e7824 */ /* 0x000fc400078e0212 */
[----:B------:R-:W-:-:S05]  /*1f50*/  VIADD R18, R18, 0x4 ;  /* 0x0000000412127836 */ /* 0x000fca0000000000 */
[----:B------:R-:W-:Y:S01]  /*1f60*/  ISETP.NE.AND P0, PT, R18, R9, PT ;  /* 0x000000091200720c */ /* 0x000fe20003f05270 */
[----:B0-----:R-:W-:-:S06]  /*1f70*/  ULEA UR4, UR5, UR4, 0x18 ;  /* 0x0000000405047291 */ /* 0x001fcc000f8ec0ff */
[----:B------:R-:W-:-:S05]  /*1f80*/  LEA R14, R14, UR4, 0x2 ;  /* 0x000000040e0e7c11 */ /* 0x000fca000f8e10ff */
[----:B--2---:R0:W-:Y:S04]  /*1f90*/  STS [R14+0x1000], R20 ;  /* 0x001000140e007388 */ /* 0x0041e80000000800 */
[----:B----4-:R0:W-:Y:S04]  /*1fa0*/  STS [R14+0x1004], R15 ;  /* 0x0010040f0e007388 */ /* 0x0101e80000000800 */
[----:B-----5:R0:W-:Y:S04]  /*1fb0*/  STS [R14+0x1008], R16 ;  /* 0x001008100e007388 */ /* 0x0201e80000000800 */
[----:B---3--:R0:W-:Y:S01]  /*1fc0*/  STS [R14+0x100c], R17 ;  /* 0x00100c110e007388 */ /* 0x0081e20000000800 */
[----:B------:R-:W-:Y:S05]  /*1fd0*/  @P0 BRA `(.L_x_27) ;  /* 0xfffffffc00880947 */ /* 0x000fea000383ffff */
.L_x_19:
[----:B------:R-:W-:Y:S05]  /*1fe0*/  BSYNC.RECONVERGENT B2 ;  /* 0x0000000000027941 */ /* 0x000fea0003800200 */
.L_x_18:
[----:B------:R-:W-:Y:S05]  /*1ff0*/  @!P1 BRA `(.L_x_2) ;  /* 0x00000000009c9947 */ /* 0x000fea0003800000 */
[----:B------:R-:W4:Y:S01]  /*2000*/  LDCU UR4, c[0x0][0x398] ;  /* 0x00007300ff0477ac */ /* 0x000f220008000800 */
[----:B012---:R-:W-:-:S04]  /*2010*/  LEA R14, R0, R7, 0x6 ;  /* 0x00000007000e7211 */ /* 0x007fc800078e30ff */
[----:B----4-:R-:W-:-:S13]  /*2020*/  ISETP.GE.AND P0, PT, R14, UR4, PT ;  /* 0x000000040e007c0c */ /* 0x010fda000bf06270 */
[----:B------:R-:W0:Y:S01]  /*2030*/  @!P0 LDC.64 R12, c[0x0][0x388] ;  /* 0x0000e200ff0c8b82 */ /* 0x000e220000000a00 */
[----:B------:R-:W-:Y:S02]  /*2040*/  @!P0 IMAD.IADD R10, R9, 0x1, R4 ;  /* 0x00000001090a8824 */ /* 0x000fe400078e0204 */
[----:B------:R-:W-:Y:S02]  /*2050*/  @!P0 IMAD.MOV.U32 R11, RZ, RZ, RZ ;  /* 0x000000ffff0b8224 */ /* 0x000fe400078e00ff */
[----:B------:R-:W-:-:S03]  /*2060*/  @!P0 IMAD.WIDE.U32 R10, R14, R25, R10 ;  /* 0x000000190e0a8225 */ /* 0x000fc600078e000a */
[----:B0-----:R-:W-:-:S04]  /*2070*/  @!P0 LEA R12, P1, R10, R12, 0x2 ;  /* 0x0000000c0a0c8211 */ /* 0x001fc800078210ff */
[----:B------:R-:W-:Y:S01]  /*2080*/  @!P0 LEA.HI.X R13, R10, R13, R11, 0x2, P1 ;  /* 0x0000000d0a0d8211 */ /* 0x000fe200008f140b */
[----:B------:R-:W-:-:S06]  /*2090*/  IMAD.MOV.U32 R10, RZ, RZ, RZ ;  /* 0x000000ffff0a7224 */ /* 0x000fcc00078e00ff */
[----:B------:R-:W2:Y:S01]  /*20a0*/  @!P0 LDG.E.CONSTANT R10, desc[UR6][R12.64] ;  /* 0x000000060c0a8981 */ /* 0x000ea2000c1e9900 */
[----:B------:R-:W0:Y:S01]  /*20b0*/  S2UR UR5, SR_CgaCtaId ;  /* 0x00000000000579c3 */ /* 0x000e220000008800 */
[----:B------:R-:W-:Y:S01]  /*20c0*/  UMOV UR4, 0x400 ;  /* 0x0000040000047882 */ /* 0x000fe20000000000 */
[----:B------:R-:W-:Y:S01]  /*20d0*/  IMAD R11, R7, 0x10, R9 ;  /* 0x00000010070b7824 */ /* 0x000fe200078e0209 */
[----:B------:R-:W-:Y:S01]  /*20e0*/  ISETP.NE.AND P1, PT, R8, 0x1, PT ;  /* 0x000000010800780c */ /* 0x000fe20003f25270 */
[----:B0-----:R-:W-:-:S06]  /*20f0*/  ULEA UR4, UR5, UR4, 0x18 ;  /* 0x0000000405047291 */ /* 0x001fcc000f8ec0ff */
[----:B------:R-:W-:-:S05]  /*2100*/  LEA R15, R11, UR4, 0x2 ;  /* 0x000000040b0f7c11 */ /* 0x000fca000f8e10ff */
[----:B--2---:R4:W-:Y:S01]  /*2110*/  STS [R15+0x1000], R10 ;  /* 0x0010000a0f007388 */ /* 0x0049e20000000800 */
[----:B------:R-:W-:Y:S05]  /*2120*/  @!P1 BRA `(.L_x_2) ;  /* 0x0000000000509947 */ /* 0x000fea0003800000 */
[----:B------:R-:W0:Y:S01]  /*2130*/  LDCU.64 UR4, c[0x0][0x388] ;  /* 0x00007100ff0477ac */ /* 0x000e220008000a00 */
[----:B----4-:R-:W-:Y:S01]  /*2140*/  IADD3 R10, P1, PT, R9, R4, RZ ;  /* 0x00000004090a7210 */ /* 0x010fe20007f3e0ff */
[----:B------:R-:W-:Y:S01]  /*2150*/  BSSY.RECONVERGENT B1, `(.L_x_28) ;  /* 0x0000008000017945 */ /* 0x000fe20003800200 */
[----:B------:R-:W-:-:S03]  /*2160*/  HFMA2 R9, -RZ, RZ, 0, 0 ;  /* 0x00000000ff097431 */ /* 0x000fc600000001ff */
[----:B------:R-:W-:Y:S02]  /*2170*/  IMAD.X R11, RZ, RZ, RZ, P1 ;  /* 0x000000ffff0b7224 */ /* 0x000fe400008e06ff */
[----:B------:R-:W-:-:S03]  /*2180*/  IMAD.WIDE.U32 R10, R14, R25, R10 ;  /* 0x000000190e0a7225 */ /* 0x000fc600078e000a */
[----:B0-----:R-:W-:-:S04]  /*2190*/  LEA R12, P1, R10, UR4, 0x2 ;  /* 0x000000040a0c7c11 */ /* 0x001fc8000f8210ff */
[----:B------:R-:W-:Y:S01]  /*21a0*/  LEA.HI.X R13, R10, UR5, R11, 0x2, P1 ;  /* 0x000000050a0d7c11 */ /* 0x000fe200088f140b */
[----:B------:R-:W-:Y:S08]  /*21b0*/  @P0 BRA `(.L_x_29) ;  /* 0x0000000000040947 */ /* 0x000ff00003800000 */
[----:B------:R0:W5:Y:S02]  /*21c0*/  LDG.E.CONSTANT R9, desc[UR6][R12.64+0x4] ;  /* 0x000004060c097981 */ /* 0x000164000c1e9900 */
.L_x_29:
[----:B------:R-:W-:Y:S05]  /*21d0*/  BSYNC.RECONVERGENT B1 ;  /* 0x0000000000017941 */ /* 0x000fea0003800200 */
.L_x_28:
[----:B-----5:R1:W-:Y:S01]  /*21e0*/  STS [R15+0x1004], R9 ;  /* 0x001004090f007388 */ /* 0x0203e20000000800 */
[----:B------:R-:W-:-:S13]  /*21f0*/  ISETP.NE.AND P1, PT, R8, 0x2, PT ;  /* 0x000000020800780c */ /* 0x000fda0003f25270 */
[----:B-1----:R-:W-:Y:S05]  /*2200*/  @!P1 BRA `(.L_x_2) ;  /* 0x0000000000189947 */ /* 0x002fea0003800000 */
[----:B------:R-:W-:Y:S01]  /*2210*/  BSSY.RECONVERGENT B1, `(.L_x_30) ;  /* 0x0000004000017945 */ /* 0x000fe20003800200 */
[----:B------:R-:W-:-:S03]  /*2220*/  IMAD.MOV.U32 R8, RZ, RZ, RZ ;  /* 0x000000ffff087224 */ /* 0x000fc600078e00ff */
[----:B------:R-:W-:Y:S05]  /*2230*/  @P0 BRA `(.L_x_31) ;  /* 0x0000000000040947 */ /* 0x000fea0003800000 */
[----:B------:R1:W5:Y:S02]  /*2240*/  LDG.E.CONSTANT R8, desc[UR6][R12.64+0x8] ;  /* 0x000008060c087981 */ /* 0x000364000c1e9900 */
.L_x_31:
[----:B------:R-:W-:Y:S05]  /*2250*/  BSYNC.RECONVERGENT B1 ;  /* 0x0000000000017941 */ /* 0x000fea0003800200 */
.L_x_30:
[----:B-----5:R2:W-:Y:S02]  /*2260*/  STS [R15+0x1008], R8 ;  /* 0x001008080f007388 */ /* 0x0205e40000000800 */
.L_x_2:
[----:B------:R-:W-:Y:S01]  /*2270*/  ISETP.NE.AND P0, PT, R32, RZ, PT ;  /* 0x000000ff2000720c */ /* 0x000fe20003f05270 */
[----:B------:R-:W-:Y:S05]  /*2280*/  WARPSYNC.ALL ;  /* 0x0000000000007948 */ /* 0x000fea0003800000 */
[----:B------:R-:W-:Y:S06]  /*2290*/  BAR.SYNC.DEFER_BLOCKING 0x0 ;  /* 0x0000000000007b1d */ /* 0x000fec0000010000 */
[----:B------:R-:W-:Y:S04]  /*22a0*/  BSSY.RECONVERGENT B1, `(.L_x_32) ;  /* 0x000005a000017945 */ /* 0x000fe80003800200 */
[----:B------:R-:W-:Y:S05]  /*22b0*/  @P0 BRA `(.L_x_33) ;  /* 0x0000000400600947 */ /* 0x000fea0003800000 */
[----:B------:R-:W-:Y:S01]  /*22c0*/  ISETP.GE.AND P0, PT, R6, 0x8, PT ;  /* 0x000000080600780c */ /* 0x000fe20003f06270 */
[----:B------:R-:W-:Y:S01]  /*22d0*/  BSSY.RECONVERGENT B2, `(.L_x_34) ;  /* 0x000001d000027945 */ /* 0x000fe20003800200 */
[----:B01----:R-:W-:-:S11]  /*22e0*/  IMAD.MOV.U32 R26, RZ, RZ, RZ ;  /* 0x000000ffff1a7224 */ /* 0x003fd600078e00ff */
[----:B------:R-:W-:Y:S05]  /*22f0*/  @!P0 BRA `(.L_x_35) ;  /* 0x0000000000688947 */ /* 0x000fea0003800000 */
[----:B--2---:R-:W0:Y:S01]  /*2300*/  S2R R8, SR_CgaCtaId ;  /* 0x0000000000087919 */ /* 0x004e220000008800 */
[----:B------:R-:W-:Y:S01]  /*2310*/  VIMNMX R9, PT, PT, R6, 0x10, PT ;  /* 0x0000001006097848 */ /* 0x000fe20003fe0100 */
[----:B------:R-:W-:Y:S01]  /*2320*/  IMAD.MOV.U32 R28, RZ, RZ, RZ ;  /* 0x000000ffff1c7224 */ /* 0x000fe200078e00ff */
[----:B------:R-:W-:Y:S02]  /*2330*/  MOV R27, 0x400 ;  /* 0x00000400001b7802 */ /* 0x000fe40000000f00 */
[----:B------:R-:W-:-:S04]  /*2340*/  VIMNMX R9, PT, PT, R9, 0x1, !PT ;  /* 0x0000000109097848 */ /* 0x000fc80007fe0100 */
[----:B------:R-:W-:Y:S02]  /*2350*/  LOP3.LUT R26, R9, 0x18, RZ, 0xc0, !PT ;  /* 0x00000018091a7812 */ /* 0x000fe400078ec0ff */
[----:B0-----:R-:W-:-:S07]  /*2360*/  LEA R27, R8, R27, 0x18 ;  /* 0x0000001b081b7211 */ /* 0x001fce00078ec0ff */
.L_x_36:
[--C-:B------:R-:W-:Y:S02]  /*2370*/  IMAD R8, R5, 0x10, R28.reuse ;  /* 0x0000001005087824 */ /* 0x100fe400078e021c */
[----:B----4-:R-:W-:Y:S02]  /*2380*/  IMAD R10, R7, 0x10, R28 ;  /* 0x00000010070a7824 */ /* 0x010fe400078e021c */
[----:B------:R-:W-:Y:S01]  /*2390*/  VIADD R28, R28, 0x8 ;  /* 0x000000081c1c7836 */ /* 0x000fe20000000000 */
[----:B------:R-:W-:Y:S01]  /*23a0*/  LEA R29, R8, R27, 0x2 ;  /* 0x0000001b081d7211 */ /* 0x000fe200078e10ff */
[----:B------:R-:W-:-:S03]  /*23b0*/  IMAD R30, R10, 0x4, R27 ;  /* 0x000000040a1e7824 */ /* 0x000fc600078e021b */
[----:B------:R-:W-:Y:S01]  /*23c0*/  ISETP.NE.AND P0, PT, R28, R26, PT ;  /* 0x0000001a1c00720c */ /* 0x000fe20003f05270 */
[----:B------:R-:W-:Y:S04]  /*23d0*/  LDS.128 R8, [R29] ;  /* 0x000000001d087984 */ /* 0x000fe80000000c00 */
[----:B------:R-:W0:Y:S04]  /*23e0*/  LDS.128 R12, [R30+0x1000] ;  /* 0x001000001e0c7984 */ /* 0x000e280000000c00 */
[----:B------:R-:W-:Y:S01]  /*23f0*/  LDS.128 R20, [R30+0x1010] ;  /* 0x001010001e147984 */ /* 0x000fe20000000c00 */
[----:B0-----:R-:W-:-:S03]  /*2400*/  FFMA R8, R8, R12, R19 ;  /* 0x0000000c08087223 */ /* 0x001fc60000000013 */
[----:B------:R-:W0:Y:S01]  /*2410*/  LDS.128 R16, [R29+0x10] ;  /* 0x000010001d107984 */ /* 0x000e220000000c00 */
[----:B------:R-:W-:-:S04]  /*2420*/  FFMA R9, R9, R13, R8 ;  /* 0x0000000d09097223 */ /* 0x000fc80000000008 */
[----:B------:R-:W-:-:S04]  /*2430*/  FFMA R10, R10, R14, R9 ;  /* 0x0000000e0a0a7223 */ /* 0x000fc80000000009 */
[----:B------:R-:W-:-:S04]  /*2440*/  FFMA R11, R11, R15, R10 ;  /* 0x0000000f0b0b7223 */ /* 0x000fc8000000000a */
[----:B0-----:R-:W-:-:S04]  /*2450*/  FFMA R16, R16, R20, R11 ;  /* 0x0000001410107223 */ /* 0x001fc8000000000b */
[----:B------:R-:W-:-:S04]  /*2460*/  FFMA R17, R17, R21, R16 ;  /* 0x0000001511117223 */ /* 0x000fc80000000010 */
[----:B------:R-:W-:-:S04]  /*2470*/  FFMA R18, R18, R22, R17 ;  /* 0x0000001612127223 */ /* 0x000fc80000000011 */
[----:B------:R-:W-:Y:S01]  /*2480*/  FFMA R19, R19, R23, R18 ;  /* 0x0000001713137223 */ /* 0x000fe20000000012 */
[----:B------:R-:W-:Y:S06]  /*2490*/  @P0 BRA `(.L_x_36) ;  /* 0xfffffffc00b40947 */ /* 0x000fec000383ffff */
.L_x_35:
[----:B------:R-:W-:Y:S05]  /*24a0*/  BSYNC.RECONVERGENT B2 ;  /* 0x0000000000027941 */ /* 0x000fea0003800200 */
.L_x_34:
[----:B--2---:R-:W-:-:S04]  /*24b0*/  VIMNMX R8, PT, PT, R6, 0x10, PT ;  /* 0x0000001006087848 */ /* 0x004fc80003fe0100 */
[----:B------:R-:W-:-:S04]  /*24c0*/  VIMNMX R18, PT, PT, R8, 0x1, !PT ;  /* 0x0000000108127848 */ /* 0x000fc80007fe0100 */
[----:B------:R-:W-:-:S04]  /*24d0*/  LOP3.LUT R8, R18, 0x7, RZ, 0xc0, !PT ;  /* 0x0000000712087812 */ /* 0x000fc800078ec0ff */
[----:B------:R-:W-:-:S13]  /*24e0*/  ISETP.NE.AND P0, PT, R8, RZ, PT ;  /* 0x000000ff0800720c */ /* 0x000fda0003f05270 */
[----:B------:R-:W-:Y:S05]  /*24f0*/  @!P0 BRA `(.L_x_33) ;  /* 0x0000000000d08947 */ /* 0x000fea0003800000 */
[----:B------:R-:W-:Y:S01]  /*2500*/  ISETP.GE.U32.AND P0, PT, R8, 0x4, PT ;  /* 0x000000040800780c */ /* 0x000fe20003f06070 */
[----:B------:R-:W-:Y:S01]  /*2510*/  BSSY.RECONVERGENT B2, `(.L_x_37) ;  /* 0x0000014000027945 */ /* 0x000fe20003800200 */
[----:B------:R-:W-:-:S04]  /*2520*/  LOP3.LUT R20, R18, 0x3, RZ, 0xc0, !PT ;  /* 0x0000000312147812 */ /* 0x000fc800078ec0ff */
[----:B------:R-:W-:-:S07]  /*2530*/  ISETP.NE.AND P1, PT, R20, RZ, PT ;  /* 0x000000ff1400720c */ /* 0x000fce0003f25270 */
[----:B------:R-:W-:Y:S06]  /*2540*/  @!P0 BRA `(.L_x_38) ;  /* 0x0000000000408947 */ /* 0x000fec0003800000 */
[----:B------:R-:W0:Y:S01]  /*2550*/  S2UR UR5, SR_CgaCtaId ;  /* 0x00000000000579c3 */ /* 0x000e220000008800 */
[----:B------:R-:W-:Y:S01]  /*2560*/  UMOV UR4, 0x400 ;  /* 0x0000040000047882 */ /* 0x000fe20000000000 */
[--C-:B------:R-:W-:Y:S02]  /*2570*/  IMAD R8, R5, 0x10, R26.reuse ;  /* 0x0000001005087824 */ /* 0x100fe400078e021a */
[----:B------:R-:W-:Y:S02]  /*2580*/  IMAD R9, R7, 0x10, R26 ;  /* 0x0000001007097824 */ /* 0x000fe400078e021a */
[----:B------:R-:W-:Y:S01]  /*2590*/  VIADD R26, R26, 0x4 ;  /* 0x000000041a1a7836 */ /* 0x000fe20000000000 */
[----:B0-----:R-:W-:-:S06]  /*25a0*/  ULEA UR4, UR5, UR4, 0x18 ;  /* 0x0000000405047291 */ /* 0x001fcc000f8ec0ff */
[----:B------:R-:W-:Y:S02]  /*25b0*/  LEA R16, R8, UR4, 0x2 ;  /* 0x0000000408107c11 */ /* 0x000fe4000f8e10ff */
[----:B------:R-:W-:-:S03]  /*25c0*/  LEA R17, R9, UR4, 0x2 ;  /* 0x0000000409117c11 */ /* 0x000fc6000f8e10ff */
[----:B----4-:R-:W-:Y:S04]  /*25d0*/  LDS.64 R10, [R16] ;  /* 0x00000000100a7984 */ /* 0x010fe80000000a00 */
[----:B------:R-:W0:Y:S04]  /*25e0*/  LDS.64 R12, [R17+0x1000] ;  /* 0x00100000110c7984 */ /* 0x000e280000000a00 */
[----:B------:R-:W-:Y:S04]  /*25f0*/  LDS.64 R8, [R16+0x8] ;  /* 0x0000080010087984 */ /* 0x000fe80000000a00 */
[----:B------:R-:W1:Y:S01]  /*2600*/  LDS.64 R14, [R17+0x1008] ;  /* 0x00100800110e7984 */ /* 0x000e620000000a00 */
[----:B0-----:R-:W-:-:S04]  /*2610*/  FFMA R10, R10, R12, R19 ;  /* 0x0000000c0a0a7223 */ /* 0x001fc80000000013 */
[----:B------:R-:W-:-:S04]  /*2620*/  FFMA R11, R11, R13, R10 ;  /* 0x0000000d0b0b7223 */ /* 0x000fc8000000000a */
[----:B-1----:R-:W-:-:S04]  /*2630*/  FFMA R8, R8, R14, R11 ;  /* 0x0000000e08087223 */ /* 0x002fc8000000000b */
[----:B------:R-:W-:-:S07]  /*2640*/  FFMA R19, R9, R15, R8 ;  /* 0x0000000f09137223 */ /* 0x000fce0000000008 */
.L_x_38:
[----:B------:R-:W-:Y:S05]  /*2650*/  BSYNC.RECONVERGENT B2 ;  /* 0x0000000000027941 */ /* 0x000fea0003800200 */
.L_x_37:
[----:B------:R-:W-:Y:S05]  /*2660*/  @!P1 BRA `(.L_x_33) ;  /* 0x0000000000749947 */ /* 0x000fea0003800000 */
[----:B------:R-:W-:Y:S01]  /*2670*/  ISETP.NE.AND P1, PT, R20, 0x1, PT ;  /* 0x000000011400780c */ /* 0x000fe20003f25270 */
[----:B------:R-:W-:Y:S01]  /*2680*/  BSSY.RECONVERGENT B2, `(.L_x_39) ;  /* 0x0000010000027945 */ /* 0x000fe20003800200 */
[----:B------:R-:W-:-:S04]  /*2690*/  LOP3.LUT R8, R18, 0x1, RZ, 0xc0, !PT ;  /* 0x0000000112087812 */ /* 0x000fc800078ec0ff */
[----:B------:R-:W-:-:S07]  /*26a0*/  ISETP.NE.U32.AND P0, PT, R8, 0x1, PT ;  /* 0x000000010800780c */ /* 0x000fce0003f05070 */
[----:B------:R-:W-:Y:S06]  /*26b0*/  @!P1 BRA `(.L_x_40) ;  /* 0x0000000000309947 */ /* 0x000fec0003800000 */
[----:B------:R-:W0:Y:S01]  /*26c0*/  S2UR UR5, SR_CgaCtaId ;  /* 0x00000000000579c3 */ /* 0x000e220000008800 */
[----:B------:R-:W-:Y:S01]  /*26d0*/  UMOV UR4, 0x400 ;  /* 0x0000040000047882 */ /* 0x000fe20000000000 */
[----:B------:R-:W-:Y:S01]  /*26e0*/  IMAD R9, R7, 0x10, R26 ;  /* 0x0000001007097824 */ /* 0x000fe200078e021a */
[----:B------:R-:W-:Y:S01]  /*26f0*/  LEA R8, R5, R26, 0x4 ;  /* 0x0000001a05087211 */ /* 0x000fe200078e20ff */
[----:B------:R-:W-:Y:S01]  /*2700*/  VIADD R26, R26, 0x2 ;  /* 0x000000021a1a7836 */ /* 0x000fe20000000000 */
[----:B0-----:R-:W-:-:S06]  /*2710*/  ULEA UR4, UR5, UR4, 0x18 ;  /* 0x0000000405047291 */ /* 0x001fcc000f8ec0ff */
[----:B------:R-:W-:Y:S02]  /*2720*/  LEA R8, R8, UR4, 0x2 ;  /* 0x0000000408087c11 */ /* 0x000fe4000f8e10ff */
[----:B----4-:R-:W-:-:S04]  /*2730*/  LEA R10, R9, UR4, 0x2 ;  /* 0x00000004090a7c11 */ /* 0x010fc8000f8e10ff */
[----:B------:R-:W-:Y:S04]  /*2740*/  LDS.64 R8, [R8] ;  /* 0x0000000008087984 */ /* 0x000fe80000000a00 */
[----:B------:R-:W0:Y:S02]  /*2750*/  LDS.64 R10, [R10+0x1000] ;  /* 0x001000000a0a7984 */ /* 0x000e240000000a00 */
[----:B0-----:R-:W-:-:S04]  /*2760*/  FFMA R12, R8, R10, R19 ;  /* 0x0000000a080c7223 */ /* 0x001fc80000000013 */
[----:B------:R-:W-:-:S07]  /*2770*/  FFMA R19, R9, R11, R12 ;  /* 0x0000000b09137223 */ /* 0x000fce000000000c */
.L_x_40:
[----:B------:R-:W-:Y:S05]  /*2780*/  BSYNC.RECONVERGENT B2 ;  /* 0x0000000000027941 */ /* 0x000fea0003800200 */
.L_x_39:
[----:B------:R-:W-:Y:S05]  /*2790*/  @P0 BRA `(.L_x_33) ;  /* 0x0000000000280947 */ /* 0x000fea0003800000 */
[----:B------:R-:W0:Y:S01]  /*27a0*/  S2UR UR5, SR_CgaCtaId ;  /* 0x00000000000579c3 */ /* 0x000e220000008800 */
[----:B------:R-:W-:Y:S01]  /*27b0*/  UMOV UR4, 0x400 ;  /* 0x0000040000047882 */ /* 0x000fe20000000000 */
[--C-:B------:R-:W-:Y:S02]  /*27c0*/  IMAD R8, R5, 0x10, R26.reuse ;  /* 0x0000001005087824 */ /* 0x100fe400078e021a */
[----:B------:R-:W-:Y:S01]  /*27d0*/  IMAD R26, R7, 0x10, R26 ;  /* 0x00000010071a7824 */ /* 0x000fe200078e021a */
[----:B0-----:R-:W-:-:S06]  /*27e0*/  ULEA UR4, UR5, UR4, 0x18 ;  /* 0x0000000405047291 */ /* 0x001fcc000f8ec0ff */
[----:B------:R-:W-:Y:S02]  /*27f0*/  LEA R8, R8, UR4, 0x2 ;  /* 0x0000000408087c11 */ /* 0x000fe4000f8e10ff */
[----:B------:R-:W-:-:S04]  /*2800*/  LEA R26, R26, UR4, 0x2 ;  /* 0x000000041a1a7c11 */ /* 0x000fc8000f8e10ff */
[----:B------:R-:W-:Y:S04]  /*2810*/  LDS R8, [R8] ;  /* 0x0000000008087984 */ /* 0x000fe80000000800 */
[----:B------:R-:W0:Y:S02]  /*2820*/  LDS R26, [R26+0x1000] ;  /* 0x001000001a1a7984 */ /* 0x000e240000000800 */
[----:B0-----:R-:W-:-:S07]  /*2830*/  FFMA R19, R8, R26, R19 ;  /* 0x0000001a08137223 */ /* 0x001fce0000000013 */
.L_x_33:
[----:B------:R-:W-:Y:S05]  /*2840*/  BSYNC.RECONVERGENT B1 ;  /* 0x0000000000017941 */ /* 0x000fea0003800200 */
.L_x_32:
[----:B------:R-:W-:Y:S01]  /*2850*/  VIADD R4, R4, 0x10 ;  /* 0x0000001004047836 */ /* 0x000fe20000000000 */
[----:B------:R-:W-:Y:S01]  /*2860*/  BAR.SYNC.DEFER_BLOCKING 0x0 ;  /* 0x0000000000007b1d */ /* 0x000fe20000010000 */
[----:B------:R-:W-:-:S03]  /*2870*/  IADD3 R6, PT, PT, R6, -0x10, RZ ;  /* 0xfffffff006067810 */ /* 0x000fc60007ffe0ff */
[----:B------:R-:W-:-:S13]  /*2880*/  ISETP.GE.AND P0, PT, R4, R25, PT ;  /* 0x000000190400720c */ /* 0x000fda0003f06270 */
[----:B------:R-:W-:Y:S05]  /*2890*/  @!P0 BRA `(.L_x_41) ;  /* 0xffffffd8002c8947 */ /* 0x000fea000383ffff */
.L_x_1:
[----:B01----:R-:W0:Y:S01]  /*28a0*/  LDC R11, c[0x0][0x398] ;  /* 0x0000e600ff0b7b82 */ /* 0x003e220000000800 */
[----:B--2---:R-:W-:Y:S01]  /*28b0*/  IMAD R8, R0, 0x40, R7 ;  /* 0x0000004000087824 */ /* 0x004fe200078e0207 */
[----:B------:R-:W-:Y:S01]  /*28c0*/  BSSY.RECONVERGENT B1, `(.L_x_42) ;  /* 0x000000d000017945 */ /* 0x000fe20003800200 */
[----:B---3--:R-:W-:-:S05]  /*28d0*/  IMAD R13, R2, 0x40, R5 ;  /* 0x00000040020d7824 */ /* 0x008fca00078e0205 */
[----:B------:R-:W-:-:S04]  /*28e0*/  VIMNMX R4, PT, PT, R13, R8, !PT ;  /* 0x000000080d047248 */ /* 0x000fc80007fe0100 */
[----:B0-----:R-:W-:-:S13]  /*28f0*/  ISETP.GE.AND P0, PT, R4, R11, PT ;  /* 0x0000000b0400720c */ /* 0x001fda0003f06270 */
[----:B------:R-:W-:Y:S05]  /*2900*/  @P0 BRA `(.L_x_43) ;  /* 0x0000000000200947 */ /* 0x000fea0003800000 */
[----:B------:R-:W4:Y:S01]  /*2910*/  LDCU.64 UR8, c[0x0][0x390] ;  /* 0x00007200ff0877ac */ /* 0x000f220008000a00 */
[----:B------:R-:W-:Y:S01]  /*2920*/  IMAD.MOV.U32 R9, RZ, RZ, RZ ;  /* 0x000000ffff097224 */ /* 0x000fe200078e00ff */
[----:B------:R-:W0:Y:S01]  /*2930*/  LDCU UR4, c[0x0][0x3a0] ;  /* 0x00007400ff0477ac */ /* 0x000e220008000800 */
[----:B------:R-:W-:-:S03]  /*2940*/  IMAD.WIDE.U32 R8, R13, R11, R8 ;  /* 0x0000000b0d087225 */ /* 0x000fc600078e0008 */
[----:B----4-:R-:W-:-:S04]  /*2950*/  LEA R10, P0, R8, UR8, 0x2 ;  /* 0x00000008080a7c11 */ /* 0x010fc8000f8010ff */
[----:B------:R-:W-:Y:S01]  /*2960*/  LEA.HI.X R11, R8, UR9, R9, 0x2, P0 ;  /* 0x00000009080b7c11 */ /* 0x000fe200080f1409 */
[----:B0-----:R-:W-:-:S05]  /*2970*/  FMUL R19, R19, UR4 ;  /* 0x0000000413137c20 */ /* 0x001fca0008400000 */
[----:B------:R0:W-:Y:S03]  /*2980*/  STG.E desc[UR6][R10.64], R19 ;  /* 0x000000130a007986 */ /* 0x0001e6000c101906 */
.L_x_43:
[----:B------:R-:W-:Y:S05]  /*2990*/  BSYNC.RECONVERGENT B1 ;  /* 0x0000000000017941 */ /* 0x000fea0003800200 */
.L_x_42:
[C---:B------:R-:W-:Y:S01]  /*29a0*/  ISETP.GE.U32.AND P0, PT, R7.reuse, 0x30, PT ;  /* 0x000000300700780c */ /* 0x040fe20003f06070 */
[----:B------:R-:W-:-:S12]  /*29b0*/  VIADD R7, R7, 0x10 ;  /* 0x0000001007077836 */ /* 0x000fd80000000000 */
[----:B------:R-:W-:Y:S05]  /*29c0*/  @!P0 BRA `(.L_x_44) ;  /* 0xffffffd400c08947 */ /* 0x000fea000383ffff */
[----:B------:R-:W-:Y:S05]  /*29d0*/  BSYNC B0 ;  /* 0x0000000000007941 */ /* 0x000fea0003800000 */
.L_x_0:
[----:B------:R-:W-:-:S13]  /*29e0*/  ISETP.NE.AND P1, PT, R24, RZ, PT ;  /* 0x000000ff1800720c */ /* 0x000fda0003f25270 */
[----:B------:R-:W-:Y:S05]  /*29f0*/  @!P1 BRA `(.L_x_45) ;  /* 0xffffffd400989947 */ /* 0x000fea000383ffff */
[----:B------:R-:W-:Y:S05]  /*2a00*/  EXIT ;  /* 0x000000000000794d */ /* 0x000fea0003800000 */
.L_x_46:
[----:B------:R-:W-:-:S00]  /*2a10*/  BRA `(.L_x_46) ;  /* 0xfffffffc00fc7947 */ /* 0x000fc0000383ffff */
[----:B------:R-:W-:-:S00]  /*2a20*/  NOP ;  /* 0x0000000000007918 */ /* 0x000fc00000000000 */
        /* <DEDUP_REMOVED lines=13> */
.L_x_47:


//--------------------- .nv.shared._Z9qk_matmulPKfS0_Pfiif --------------------------
	.section	.nv.shared._Z9qk_matmulPKfS0_Pfiif,"aw",@nobits
	.sectionflags	@""
	.align	16
	.zero		1024


//--------------------- .nv.shared.reserved.0     --------------------------
	.section	.nv.shared.reserved.0,"aw",@nobits
	.weak		__nv_reservedSMEM_offset_0_alias
	.size		__nv_reservedSMEM_offset_0_alias, 0, 64
	.other		__nv_reservedSMEM_offset_0_alias,@"STO_CUDA_RESERVED_SHARED STV_DEFAULT"
__nv_reservedSMEM_offset_0_alias:
	.zero		0
	.zero		64


//--------------------- .nv.constant0._Z9qk_matmulPKfS0_Pfiif --------------------------
	.section	.nv.constant0._Z9qk_matmulPKfS0_Pfiif,"a",@progbits
	.sectionflags	@""
	.align	4
.nv.constant0._Z9qk_matmulPKfS0_Pfiif:
	.zero		932


//--------------------- SYMBOLS --------------------------

	.type		.nv.reservedSmem.offset0,@object
	.size		.nv.reservedSmem.offset0,0x4
	.type		.nv.reservedSmem.cap,@object
	.size		.nv.reservedSmem.cap,0x4
